	.target	sm_80

	.elftype	@"ET_EXEC"


//--------------------- .note.nv.tkinfo           --------------------------
	.section	.note.nv.tkinfo,"",@"SHT_NOTE"
	.sectionflags	@"SHF_NOTE_NV_TKINFO"
	.tkinfo
        /*0018*/ 	.word	0x00000002
        /*0030*/ 	.string	""
        /*0030*/ 	.string	"ptxas"
        /*0030*/ 	.string	"Cuda compilation tools, release 13.0, V13.0.88"
        /*0030*/ 	.string	"Build cuda_13.0.r13.0/compiler.36424714_0"
        /*0030*/ 	.string	"-v  -suppress-debug-info  -lineinfo  -arch sm_80 "



//--------------------- .note.nv.cuinfo           --------------------------
	.section	.note.nv.cuinfo,"",@"SHT_NOTE"
	.sectionflags	@"SHF_NOTE_NV_CUINFO"
        /*0018*/ 	.short	0x0002
        /*001a*/ 	.short	0x0050
        /*001c*/ 	.short	0x0082
	.zero		2


//--------------------- .nv.info                  --------------------------
	.section	.nv.info,"",@"SHT_CUDA_INFO"
	.align	4


	//----- nvinfo : EIATTR_REGCOUNT
	.align		4
        /*0000*/ 	.byte	0x04, 0x2f
        /*0002*/ 	.short	(.L_2 - .L_1)
	.align		4
.L_1:
        /*0004*/ 	.word	index@(attn_fwd)
        /*0008*/ 	.word	0x000000bc


	//----- nvinfo : EIATTR_FRAME_SIZE
	.align		4
.L_2:
        /*000c*/ 	.byte	0x04, 0x11
        /*000e*/ 	.short	(.L_4 - .L_3)
	.align		4
.L_3:
        /*0010*/ 	.word	index@(attn_fwd)
        /*0014*/ 	.word	0x00000000


	//----- nvinfo : EIATTR_MIN_STACK_SIZE
	.align		4
.L_4:
        /*0018*/ 	.byte	0x04, 0x12
        /*001a*/ 	.short	(.L_6 - .L_5)
	.align		4
.L_5:
        /*001c*/ 	.word	index@(attn_fwd)
        /*0020*/ 	.word	0x00000000
.L_6:


//--------------------- .nv.info.attn_fwd         --------------------------
	.section	.nv.info.attn_fwd,"",@"SHT_CUDA_INFO"
	.sectionflags	@""
	.align	4


	//----- nvinfo : EIATTR_CUDA_API_VERSION
	.align		4
        /*0000*/ 	.byte	0x04, 0x37
        /*0002*/ 	.short	(.L_8 - .L_7)
.L_7:
        /*0004*/ 	.word	0x00000082


	//----- nvinfo : EIATTR_SW2861232_WAR
	.align		4
.L_8:
        /*0008*/ 	.byte	0x01, 0x35
	.zero		2


	//----- nvinfo : EIATTR_PARAM_CBANK
	.align		4
        /*000c*/ 	.byte	0x04, 0x0a
        /*000e*/ 	.short	(.L_10 - .L_9)
	.align		4
.L_9:
        /*0010*/ 	.word	index@(.nv.constant0.attn_fwd)
        /*0014*/ 	.short	0x0160
        /*0016*/ 	.short	0x0088


	//----- nvinfo : EIATTR_CBANK_PARAM_SIZE
	.align		4
.L_10:
        /*0018*/ 	.byte	0x03, 0x19
        /*001a*/ 	.short	0x0088


	//----- nvinfo : EIATTR_KPARAM_INFO
	.align		4
        /*001c*/ 	.byte	0x04, 0x17
        /*001e*/ 	.short	(.L_12 - .L_11)
.L_11:
        /*0020*/ 	.word	0x00000000
        /*0024*/ 	.short	0x0019
        /*0026*/ 	.short	0x0080
        /*0028*/ 	.byte	0x00, 0xf4, 0x21, 0x00


	//----- nvinfo : EIATTR_KPARAM_INFO
	.align		4
.L_12:
        /*002c*/ 	.byte	0x04, 0x17
        /*002e*/ 	.short	(.L_14 - .L_13)
.L_13:
        /*0030*/ 	.word	0x00000000
        /*0034*/ 	.short	0x0018
        /*0036*/ 	.short	0x0078
        /*0038*/ 	.byte	0x00, 0xf4, 0x21, 0x00


	//----- nvinfo : EIATTR_KPARAM_INFO
	.align		4
.L_14:
        /*003c*/ 	.byte	0x04, 0x17
        /*003e*/ 	.short	(.L_16 - .L_15)
.L_15:
        /*0040*/ 	.word	0x00000000
        /*0044*/ 	.short	0x0017
        /*0046*/ 	.short	0x0070
        /*0048*/ 	.byte	0x00, 0xf0, 0x11, 0x00


	//----- nvinfo : EIATTR_KPARAM_INFO
	.align		4
.L_16:
        /*004c*/ 	.byte	0x04, 0x17
        /*004e*/ 	.short	(.L_18 - .L_17)
.L_17:
        /*0050*/ 	.word	0x00000000
        /*0054*/ 	.short	0x0016
        /*0056*/ 	.short	0x006c
        /*0058*/ 	.byte	0x00, 0xf0, 0x11, 0x00


	//----- nvinfo : EIATTR_KPARAM_INFO
	.align		4
.L_18:
        /*005c*/ 	.byte	0x04, 0x17
        /*005e*/ 	.short	(.L_20 - .L_19)
.L_19:
        /*0060*/ 	.word	0x00000000
        /*0064*/ 	.short	0x0015
        /*0066*/ 	.short	0x0068
        /*0068*/ 	.byte	0x00, 0xf0, 0x11, 0x00


	//----- nvinfo : EIATTR_KPARAM_INFO
	.align		4
.L_20:
        /*006c*/ 	.byte	0x04, 0x17
        /*006e*/ 	.short	(.L_22 - .L_21)
.L_21:
        /*0070*/ 	.word	0x00000000
        /*0074*/ 	.short	0x0014
        /*0076*/ 	.short	0x0064
        /*0078*/ 	.byte	0x00, 0xf0, 0x11, 0x00


	//----- nvinfo : EIATTR_KPARAM_INFO
	.align		4
.L_22:
        /*007c*/ 	.byte	0x04, 0x17
        /*007e*/ 	.short	(.L_24 - .L_23)
.L_23:
        /*0080*/ 	.word	0x00000000
        /*0084*/ 	.short	0x0013
        /*0086*/ 	.short	0x0060
        /*0088*/ 	.byte	0x00, 0xf0, 0x11, 0x00


	//----- nvinfo : EIATTR_KPARAM_INFO
	.align		4
.L_24:
        /*008c*/ 	.byte	0x04, 0x17
        /*008e*/ 	.short	(.L_26 - .L_25)
.L_25:
        /*0090*/ 	.word	0x00000000
        /*0094*/ 	.short	0x0012
        /*0096*/ 	.short	0x005c
        /*0098*/ 	.byte	0x00, 0xf0, 0x11, 0x00


	//----- nvinfo : EIATTR_KPARAM_INFO
	.align		4
.L_26:
        /*009c*/ 	.byte	0x04, 0x17
        /*009e*/ 	.short	(.L_28 - .L_27)
.L_27:
        /*00a0*/ 	.word	0x00000000
        /*00a4*/ 	.short	0x0011
        /*00a6*/ 	.short	0x0058
        /*00a8*/ 	.byte	0x00, 0xf0, 0x11, 0x00


	//----- nvinfo : EIATTR_KPARAM_INFO
	.align		4
.L_28:
        /*00ac*/ 	.byte	0x04, 0x17
        /*00ae*/ 	.short	(.L_30 - .L_29)
.L_29:
        /*00b0*/ 	.word	0x00000000
        /*00b4*/ 	.short	0x0010
        /*00b6*/ 	.short	0x0054
        /*00b8*/ 	.byte	0x00, 0xf0, 0x11, 0x00


	//----- nvinfo : EIATTR_KPARAM_INFO
	.align		4
.L_30:
        /*00bc*/ 	.byte	0x04, 0x17
        /*00be*/ 	.short	(.L_32 - .L_31)
.L_31:
        /*00c0*/ 	.word	0x00000000
        /*00c4*/ 	.short	0x000f
        /*00c6*/ 	.short	0x0050
        /*00c8*/ 	.byte	0x00, 0xf0, 0x11, 0x00


	//----- nvinfo : EIATTR_KPARAM_INFO
	.align		4
.L_32:
        /*00cc*/ 	.byte	0x04, 0x17
        /*00ce*/ 	.short	(.L_34 - .L_33)
.L_33:
        /*00d0*/ 	.word	0x00000000
        /*00d4*/ 	.short	0x000e
        /*00d6*/ 	.short	0x004c
        /*00d8*/ 	.byte	0x00, 0xf0, 0x11, 0x00


	//----- nvinfo : EIATTR_KPARAM_INFO
	.align		4
.L_34:
        /*00dc*/ 	.byte	0x04, 0x17
        /*00de*/ 	.short	(.L_36 - .L_35)
.L_35:
        /*00e0*/ 	.word	0x00000000
        /*00e4*/ 	.short	0x000d
        /*00e6*/ 	.short	0x0048
        /*00e8*/ 	.byte	0x00, 0xf0, 0x11, 0x00


	//----- nvinfo : EIATTR_KPARAM_INFO
	.align		4
.L_36:
        /*00ec*/ 	.byte	0x04, 0x17
        /*00ee*/ 	.short	(.L_38 - .L_37)
.L_37:
        /*00f0*/ 	.word	0x00000000
        /*00f4*/ 	.short	0x000c
        /*00f6*/ 	.short	0x0044
        /*00f8*/ 	.byte	0x00, 0xf0, 0x11, 0x00


	//----- nvinfo : EIATTR_KPARAM_INFO
	.align		4
.L_38:
        /*00fc*/ 	.byte	0x04, 0x17
        /*00fe*/ 	.short	(.L_40 - .L_39)
.L_39:
        /*0100*/ 	.word	0x00000000
        /*0104*/ 	.short	0x000b
        /*0106*/ 	.short	0x0040
        /*0108*/ 	.byte	0x00, 0xf0, 0x11, 0x00


	//----- nvinfo : EIATTR_KPARAM_INFO
	.align		4
.L_40:
        /*010c*/ 	.byte	0x04, 0x17
        /*010e*/ 	.short	(.L_42 - .L_41)
.L_41:
        /*0110*/ 	.word	0x00000000
        /*0114*/ 	.short	0x000a
        /*0116*/ 	.short	0x003c
        /*0118*/ 	.byte	0x00, 0xf0, 0x11, 0x00


	//----- nvinfo : EIATTR_KPARAM_INFO
	.align		4
.L_42:
        /*011c*/ 	.byte	0x04, 0x17
        /*011e*/ 	.short	(.L_44 - .L_43)
.L_43:
        /*0120*/ 	.word	0x00000000
        /*0124*/ 	.short	0x0009
        /*0126*/ 	.short	0x0038
        /*0128*/ 	.byte	0x00, 0xf0, 0x11, 0x00


	//----- nvinfo : EIATTR_KPARAM_INFO
	.align		4
.L_44:
        /*012c*/ 	.byte	0x04, 0x17
        /*012e*/ 	.short	(.L_46 - .L_45)
.L_45:
        /*0130*/ 	.word	0x00000000
        /*0134*/ 	.short	0x0008
        /*0136*/ 	.short	0x0034
        /*0138*/ 	.byte	0x00, 0xf0, 0x11, 0x00


	//----- nvinfo : EIATTR_KPARAM_INFO
	.align		4
.L_46:
        /*013c*/ 	.byte	0x04, 0x17
        /*013e*/ 	.short	(.L_48 - .L_47)
.L_47:
        /*0140*/ 	.word	0x00000000
        /*0144*/ 	.short	0x0007
        /*0146*/ 	.short	0x0030
        /*0148*/ 	.byte	0x00, 0xf0, 0x11, 0x00


	//----- nvinfo : EIATTR_KPARAM_INFO
	.align		4
.L_48:
        /*014c*/ 	.byte	0x04, 0x17
        /*014e*/ 	.short	(.L_50 - .L_49)
.L_49:
        /*0150*/ 	.word	0x00000000
        /*0154*/ 	.short	0x0006
        /*0156*/ 	.short	0x002c
        /*0158*/ 	.byte	0x00, 0xf0, 0x11, 0x00


	//----- nvinfo : EIATTR_KPARAM_INFO
	.align		4
.L_50:
        /*015c*/ 	.byte	0x04, 0x17
        /*015e*/ 	.short	(.L_52 - .L_51)
.L_51:
        /*0160*/ 	.word	0x00000000
        /*0164*/ 	.short	0x0005
        /*0166*/ 	.short	0x0028
        /*0168*/ 	.byte	0x00, 0xf0, 0x11, 0x00


	//----- nvinfo : EIATTR_KPARAM_INFO
	.align		4
.L_52:
        /*016c*/ 	.byte	0x04, 0x17
        /*016e*/ 	.short	(.L_54 - .L_53)
.L_53:
        /*0170*/ 	.word	0x00000000
        /*0174*/ 	.short	0x0004
        /*0176*/ 	.short	0x0020
        /*0178*/ 	.byte	0x00, 0xf4, 0x21, 0x00


	//----- nvinfo : EIATTR_KPARAM_INFO
	.align		4
.L_54:
        /*017c*/ 	.byte	0x04, 0x17
        /*017e*/ 	.short	(.L_56 - .L_55)
.L_55:
        /*0180*/ 	.word	0x00000000
        /*0184*/ 	.short	0x0003
        /*0186*/ 	.short	0x0018
        /*0188*/ 	.byte	0x00, 0xf4, 0x21, 0x00


	//----- nvinfo : EIATTR_KPARAM_INFO
	.align		4
.L_56:
        /*018c*/ 	.byte	0x04, 0x17
        /*018e*/ 	.short	(.L_58 - .L_57)
.L_57:
        /*0190*/ 	.word	0x00000000
        /*0194*/ 	.short	0x0002
        /*0196*/ 	.short	0x0010
        /*0198*/ 	.byte	0x00, 0xf4, 0x21, 0x00


	//----- nvinfo : EIATTR_KPARAM_INFO
	.align		4
.L_58:
        /*019c*/ 	.byte	0x04, 0x17
        /*019e*/ 	.short	(.L_60 - .L_59)
.L_59:
        /*01a0*/ 	.word	0x00000000
        /*01a4*/ 	.short	0x0001
        /*01a6*/ 	.short	0x0008
        /*01a8*/ 	.byte	0x00, 0xf4, 0x21, 0x00


	//----- nvinfo : EIATTR_KPARAM_INFO
	.align		4
.L_60:
        /*01ac*/ 	.byte	0x04, 0x17
        /*01ae*/ 	.short	(.L_62 - .L_61)
.L_61:
        /*01b0*/ 	.word	0x00000000
        /*01b4*/ 	.short	0x0000
        /*01b6*/ 	.short	0x0000
        /*01b8*/ 	.byte	0x00, 0xf4, 0x21, 0x00


	//----- nvinfo : EIATTR_MAXREG_COUNT
	.align		4
.L_62:
        /*01bc*/ 	.byte	0x03, 0x1b
        /*01be*/ 	.short	0x00ff


	//----- nvinfo : EIATTR_NUM_BARRIERS
	.align		4
        /*01c0*/ 	.byte	0x02, 0x4c
        /*01c2*/ 	.byte	0x01
	.zero		1


	//----- nvinfo : EIATTR_MERCURY_ISA_VERSION
	.align		4
        /*01c4*/ 	.byte	0x03, 0x5f
        /*01c6*/ 	.short	0x0000


	//----- nvinfo : EIATTR_COOP_GROUP_MASK_REGIDS
	.align		4
        /*01c8*/ 	.byte	0x04, 0x29
        /*01ca*/ 	.short	(.L_64 - .L_63)


	//   ....[0]....
.L_63:
        /*01cc*/ 	.word	0xffffffff


	//   ....[1]....
        /*01d0*/ 	.word	0xffffffff


	//   ....[2]....
        /*01d4*/ 	.word	0xffffffff


	//   ....[3]....
        /*01d8*/ 	.word	0xffffffff


	//   ....[4]....
        /*01dc*/ 	.word	0xffffffff


	//   ....[5]....
        /*01e0*/ 	.word	0xffffffff


	//   ....[6]....
        /*01e4*/ 	.word	0xffffffff


	//   ....[7]....
        /*01e8*/ 	.word	0xffffffff


	//----- nvinfo : EIATTR_COOP_GROUP_INSTR_OFFSETS
	.align		4
.L_64:
        /*01ec*/ 	.byte	0x04, 0x28
        /*01ee*/ 	.short	(.L_66 - .L_65)


	//   ....[0]....
.L_65:
        /*01f0*/ 	.word	0x00002200


	//   ....[1]....
        /*01f4*/ 	.word	0x000024d0


	//   ....[2]....
        /*01f8*/ 	.word	0x00002b50


	//   ....[3]....
        /*01fc*/ 	.word	0x00002b70


	//   ....[4]....
        /*0200*/ 	.word	0x00003f90


	//   ....[5]....
        /*0204*/ 	.word	0x00003fa0


	//   ....[6]....
        /*0208*/ 	.word	0x00004040


	//   ....[7]....
        /*020c*/ 	.word	0x00004060


	//----- nvinfo : EIATTR_EXIT_INSTR_OFFSETS
	.align		4
.L_66:
        /*0210*/ 	.byte	0x04, 0x1c
        /*0212*/ 	.short	(.L_68 - .L_67)


	//   ....[0]....
.L_67:
        /*0214*/ 	.word	0x00004d60


	//   ....[1]....
        /*0218*/ 	.word	0x00004e00


	//----- nvinfo : EIATTR_REQNTID
	.align		4
.L_68:
        /*021c*/ 	.byte	0x04, 0x10
        /*021e*/ 	.short	(.L_70 - .L_69)
.L_69:
        /*0220*/ 	.word	0x00000100
        /*0224*/ 	.word	0x00000001
        /*0228*/ 	.word	0x00000001
.L_70:


//--------------------- .nv.callgraph             --------------------------
	.section	.nv.callgraph,"",@"SHT_CUDA_CALLGRAPH"
	.align	4
	.sectionentsize	8
	.align		4
        /*0000*/ 	.word	0x00000000
	.align		4
        /*0004*/ 	.word	0xffffffff
	.align		4
        /*0008*/ 	.word	0x00000000
	.align		4
        /*000c*/ 	.word	0xfffffffe
	.align		4
        /*0010*/ 	.word	0x00000000
	.align		4
        /*0014*/ 	.word	0xfffffffd
	.align		4
        /*0018*/ 	.word	0x00000000
	.align		4
        /*001c*/ 	.word	0xfffffffc


//--------------------- .nv.rel.action            --------------------------
	.section	.nv.rel.action,"",@"SHT_CUDA_RELOCINFO"
	.align	8
	.sectionentsize	8
        /*0000*/ 	.byte	0x73, 0x00, 0x00, 0x00, 0x00, 0x00, 0x00, 0x00, 0x00, 0x00, 0x00, 0x11, 0x25, 0x00, 0x05, 0x36


//--------------------- .nv.constant4             --------------------------
	.section	.nv.constant4,"a",@progbits
	.align	8
	.align		8
.nv.constant4:
        /*0000*/ 	.dword	_$_str


//--------------------- .nv.constant0.attn_fwd    --------------------------
	.section	.nv.constant0.attn_fwd,"a",@progbits
	.sectionflags	@""
	.align	4
.nv.constant0.attn_fwd:
	.zero		488


//--------------------- .text.attn_fwd            --------------------------
	.section	.text.attn_fwd,"ax",@progbits
	.sectioninfo	@"SHI_REGISTERS=188"
	.align	128
        .global         attn_fwd
        .type           attn_fwd,@function
        .size           attn_fwd,(.L_x_3 - attn_fwd)
        .other          attn_fwd,@"STO_CUDA_ENTRY STV_DEFAULT"
attn_fwd:
.text.attn_fwd:
[----:B------:R-:W-:Y:S02]  /*0000*/  IMAD.MOV.U32 R1, RZ, RZ, c[0x0][0x28] ;  /* 0x00000a00ff017624 */ /* 0x000fe400078e00ff */
[----:B------:R-:W0:Y:S01]  /*0010*/  S2R R15, SR_CTAID.X ;  /* 0x00000000000f7919 */ /* 0x000e220000002500 */
[----:B------:R-:W-:Y:S01]  /*0020*/  IMAD.MOV.U32 R16, RZ, RZ, c[0x0][0x198] ;  /* 0x00006600ff107624 */ /* 0x000fe200078e00ff */
[----:B------:R-:W-:Y:S02]  /*0030*/  ULDC.64 UR6, c[0x0][0x118] ;  /* 0x0000460000067ab9 */ /* 0x000fe40000000a00 */
[----:B------:R-:W1:Y:S04]  /*0040*/  S2R R0, SR_TID.X ;  /* 0x0000000000007919 */ /* 0x000e680000002100 */
[----:B------:R-:W2:Y:S01]  /*0050*/  S2R R58, SR_CTAID.Y ;  /* 0x00000000003a7919 */ /* 0x000ea20000002600 */
[----:B0-----:R-:W-:Y:S01]  /*0060*/  IMAD.SHL.U32 R15, R15, 0x80, RZ ;  /* 0x000000800f0f7824 */ /* 0x001fe200078e00ff */
[----:B-1----:R-:W-:-:S04]  /*0070*/  SHF.R.U32.HI R100, RZ, 0x7, R0 ;  /* 0x00000007ff647819 */ /* 0x002fc80000011600 */
[----:B------:R-:W-:Y:S01]  /*0080*/  LOP3.LUT R59, R15, 0x7f, R0, 0xf8, !PT ;  /* 0x0000007f0f3b7812 */ /* 0x000fe200078ef800 */
[----:B--2---:R-:W-:Y:S01]  /*0090*/  IMAD R2, R58, c[0x0][0x190], RZ ;  /* 0x000064003a027a24 */ /* 0x004fe200078e02ff */
[----:B------:R-:W-:-:S03]  /*00a0*/  SGXT.U32 R100, R100, 0x1 ;  /* 0x000000016464781a */ /* 0x000fc60000000000 */
[----:B------:R-:W-:Y:S02]  /*00b0*/  IMAD R4, R59, c[0x0][0x194], RZ ;  /* 0x000065003b047a24 */ /* 0x000fe400078e02ff */
[----:B------:R-:W-:Y:S02]  /*00c0*/  IMAD.SHL.U32 R3, R2, 0x2, RZ ;  /* 0x0000000202037824 */ /* 0x000fe400078e00ff */
[----:B------:R-:W-:Y:S02]  /*00d0*/  IMAD.SHL.U32 R6, R4, 0x2, RZ ;  /* 0x0000000204067824 */ /* 0x000fe400078e00ff */
[----:B------:R-:W-:Y:S02]  /*00e0*/  IMAD R7, R100, c[0x0][0x198], RZ ;  /* 0x0000660064077a24 */ /* 0x000fe400078e02ff */
[----:B------:R-:W-:Y:S01]  /*00f0*/  IMAD.HI R2, R2, 0x2, RZ ;  /* 0x0000000202027827 */ /* 0x000fe200078e02ff */
[----:B------:R-:W-:-:S03]  /*0100*/  IADD3 R20, P0, P1, R6, c[0x0][0x160], R3 ;  /* 0x0000580006147a10 */ /* 0x000fc6000791e003 */
[----:B------:R-:W-:-:S04]  /*0110*/  IMAD.HI R5, R4, 0x2, RZ ;  /* 0x0000000204057827 */ /* 0x000fc800078e02ff */
[C---:B------:R-:W-:Y:S01]  /*0120*/  IMAD R8, R16.reuse, 0x2, R7 ;  /* 0x0000000210087824 */ /* 0x040fe200078e0207 */
[----:B------:R-:W-:Y:S02]  /*0130*/  IADD3.X R21, R5, c[0x0][0x164], R2, P0, P1 ;  /* 0x0000590005157a10 */ /* 0x000fe400007e2402 */
[CC--:B------:R-:W-:Y:S01]  /*0140*/  LEA R2, P0, R7.reuse, R20.reuse, 0x1 ;  /* 0x0000001407027211 */ /* 0x0c0fe200078008ff */
[----:B------:R-:W-:Y:S01]  /*0150*/  IMAD R9, R16, 0x2, R8 ;  /* 0x0000000210097824 */ /* 0x000fe200078e0208 */
[-C--:B------:R-:W-:Y:S02]  /*0160*/  LEA R4, P1, R8, R20.reuse, 0x1 ;  /* 0x0000001408047211 */ /* 0x080fe400078208ff */
[-C--:B------:R-:W-:Y:S01]  /*0170*/  LEA.HI.X.SX32 R3, R7, R21.reuse, 0x1, P0 ;  /* 0x0000001507037211 */ /* 0x080fe200000f0eff */
[----:B------:R-:W-:Y:S01]  /*0180*/  IMAD R10, R16, 0x2, R9 ;  /* 0x00000002100a7824 */ /* 0x000fe200078e0209 */
[CC--:B------:R-:W-:Y:S02]  /*0190*/  LEA R6, P0, R9.reuse, R20.reuse, 0x1 ;  /* 0x0000001409067211 */ /* 0x0c0fe400078008ff */
[-C--:B------:R-:W-:Y:S01]  /*01a0*/  LEA.HI.X.SX32 R5, R8, R21.reuse, 0x1, P1 ;  /* 0x0000001508057211 */ /* 0x080fe200008f0eff */
[----:B------:R-:W-:Y:S01]  /*01b0*/  IMAD R11, R16, 0x2, R10 ;  /* 0x00000002100b7824 */ /* 0x000fe200078e020a */
[----:B------:R-:W-:Y:S01]  /*01c0*/  LEA.HI.X.SX32 R7, R9, R21, 0x1, P0 ;  /* 0x0000001509077211 */ /* 0x000fe200000f0eff */
[----:B------:R0:W2:Y:S01]  /*01d0*/  LDG.E.U16 R18, [R2.64] ;  /* 0x0000000602127981 */ /* 0x0000a2000c1e1500 */
[----:B------:R-:W-:Y:S01]  /*01e0*/  LEA R8, P0, R10, R20, 0x1 ;  /* 0x000000140a087211 */ /* 0x000fe200078008ff */
[----:B------:R-:W-:-:S02]  /*01f0*/  IMAD R13, R16, 0x2, R11 ;  /* 0x00000002100d7824 */ /* 0x000fc400078e020b */
[----:B------:R1:W3:Y:S01]  /*0200*/  LDG.E.U16 R17, [R4.64] ;  /* 0x0000000604117981 */ /* 0x0002e2000c1e1500 */
[-C--:B------:R-:W-:Y:S02]  /*0210*/  LEA.HI.X.SX32 R9, R10, R21.reuse, 0x1, P0 ;  /* 0x000000150a097211 */ /* 0x080fe400000f0eff */
[CC--:B------:R-:W-:Y:S01]  /*0220*/  LEA R10, P0, R11.reuse, R20.reuse, 0x1 ;  /* 0x000000140b0a7211 */ /* 0x0c0fe200078008ff */
[C---:B------:R-:W-:Y:S01]  /*0230*/  IMAD R14, R16.reuse, 0x2, R13 ;  /* 0x00000002100e7824 */ /* 0x040fe200078e020d */
[----:B------:R-:W4:Y:S02]  /*0240*/  LDG.E.U16 R6, [R6.64] ;  /* 0x0000000606067981 */ /* 0x000f24000c1e1500 */
[----:B------:R-:W-:Y:S01]  /*0250*/  LEA.HI.X.SX32 R11, R11, R21, 0x1, P0 ;  /* 0x000000150b0b7211 */ /* 0x000fe200000f0eff */
[----:B------:R-:W-:Y:S01]  /*0260*/  IMAD R16, R16, 0x2, R14 ;  /* 0x0000000210107824 */ /* 0x000fe200078e020e */
[-C--:B0-----:R-:W-:Y:S01]  /*0270*/  LEA R2, P0, R13, R20.reuse, 0x1 ;  /* 0x000000140d027211 */ /* 0x081fe200078008ff */
[----:B------:R0:W5:Y:S01]  /*0280*/  LDG.E.U16 R19, [R8.64] ;  /* 0x0000000608137981 */ /* 0x000162000c1e1500 */
[----:B------:R-:W-:-:S02]  /*0290*/  LEA R12, P1, R14, R20, 0x1 ;  /* 0x000000140e0c7211 */ /* 0x000fc400078208ff */
[-C--:B------:R-:W-:Y:S01]  /*02a0*/  LEA.HI.X.SX32 R3, R13, R21.reuse, 0x1, P0 ;  /* 0x000000150d037211 */ /* 0x080fe200000f0eff */
[----:B------:R-:W3:Y:S01]  /*02b0*/  LDG.E.U16 R10, [R10.64] ;  /* 0x000000060a0a7981 */ /* 0x000ee2000c1e1500 */
[-C--:B------:R-:W-:Y:S02]  /*02c0*/  LEA.HI.X.SX32 R13, R14, R21.reuse, 0x1, P1 ;  /* 0x000000150e0d7211 */ /* 0x080fe400008f0eff */
[C---:B-1----:R-:W-:Y:S02]  /*02d0*/  LEA R4, P0, R16.reuse, R20, 0x1 ;  /* 0x0000001410047211 */ /* 0x042fe400078008ff */
[----:B------:R-:W4:Y:S04]  /*02e0*/  LDG.E.U16 R3, [R2.64] ;  /* 0x0000000602037981 */ /* 0x000f28000c1e1500 */
[----:B------:R-:W5:Y:S01]  /*02f0*/  LDG.E.U16 R12, [R12.64] ;  /* 0x000000060c0c7981 */ /* 0x000f62000c1e1500 */
[----:B------:R-:W-:-:S06]  /*0300*/  LEA.HI.X.SX32 R5, R16, R21, 0x1, P0 ;  /* 0x0000001510057211 */ /* 0x000fcc00000f0eff */
[----:B------:R-:W5:Y:S01]  /*0310*/  LDG.E.U16 R5, [R4.64] ;  /* 0x0000000604057981 */ /* 0x000f62000c1e1500 */
[----:B------:R-:W-:Y:S02]  /*0320*/  LOP3.LUT R14, R0, 0x7f, RZ, 0xc0, !PT ;  /* 0x0000007f000e7812 */ /* 0x000fe400078ec0ff */
[----:B------:R-:W-:-:S03]  /*0330*/  SHF.R.S32.HI R101, RZ, 0x7, R0 ;  /* 0x00000007ff657819 */ /* 0x000fc60000011400 */
[----:B0-----:R-:W-:Y:S01]  /*0340*/  IMAD.SHL.U32 R8, R14, 0x2, RZ ;  /* 0x000000020e087824 */ /* 0x001fe200078e00ff */
[----:B------:R-:W-:-:S04]  /*0350*/  SGXT R101, R101, 0x1 ;  /* 0x000000016565781a */ /* 0x000fc80000000200 */
[----:B------:R-:W-:-:S04]  /*0360*/  LOP3.LUT R101, R8, 0x110, R101, 0x78, !PT ;  /* 0x0000011008657812 */ /* 0x000fc800078e7865 */
[C---:B------:R-:W-:Y:S02]  /*0370*/  LOP3.LUT R102, R101.reuse, 0x20, RZ, 0x3c, !PT ;  /* 0x0000002065667812 */ /* 0x040fe400078e3cff */
[C---:B------:R-:W-:Y:S02]  /*0380*/  LOP3.LUT R103, R101.reuse, 0x40, RZ, 0x3c, !PT ;  /* 0x0000004065677812 */ /* 0x040fe400078e3cff */
[----:B------:R-:W-:Y:S02]  /*0390*/  LOP3.LUT R104, R101, 0x60, RZ, 0x3c, !PT ;  /* 0x0000006065687812 */ /* 0x000fe400078e3cff */
[----:B------:R-:W-:-:S04]  /*03a0*/  IADD3 R106, R15, 0x80, RZ ;  /* 0x000000800f6a7810 */ /* 0x000fc80007ffe0ff */
[----:B------:R-:W-:Y:S01]  /*03b0*/  ISETP.GE.AND P0, PT, R106, 0x1, PT ;  /* 0x000000016a00780c */ /* 0x000fe20003f06270 */
[----:B------:R-:W-:Y:S01]  /*03c0*/  IMAD.MOV.U32 R71, RZ, RZ, -0x800000 ;  /* 0xff800000ff477424 */ /* 0x000fe200078e00ff */
[----:B------:R-:W-:Y:S01]  /*03d0*/  CS2R R8, SRZ ;  /* 0x0000000000087805 */ /* 0x000fe2000001ff00 */
[----:B------:R-:W-:Y:S01]  /*03e0*/  IMAD.MOV.U32 R120, RZ, RZ, 0x3f800000 ;  /* 0x3f800000ff787424 */ /* 0x000fe200078e00ff */
[C---:B------:R-:W-:Y:S01]  /*03f0*/  LOP3.LUT R109, R0.reuse, 0xe0, RZ, 0xc0, !PT ;  /* 0x000000e0006d7812 */ /* 0x040fe200078ec0ff */
[----:B------:R-:W-:Y:S01]  /*0400*/  IMAD.MOV.U32 R108, RZ, RZ, 0x3f800000 ;  /* 0x3f800000ff6c7424 */ /* 0x000fe200078e00ff */
[C---:B------:R-:W-:Y:S01]  /*0410*/  LOP3.LUT R111, R0.reuse, 0x7, RZ, 0xc0, !PT ;  /* 0x00000007006f7812 */ /* 0x040fe200078ec0ff */
[----:B------:R-:W-:Y:S02]  /*0420*/  IMAD.MOV.U32 R66, RZ, RZ, -0x800000 ;  /* 0xff800000ff427424 */ /* 0x000fe400078e00ff */
[----:B------:R-:W-:Y:S01]  /*0430*/  IMAD.SHL.U32 R110, R0, 0x2, RZ ;  /* 0x00000002006e7824 */ /* 0x000fe200078e00ff */
[----:B--2---:R-:W-:Y:S04]  /*0440*/  STS.U16 [R101], R18 ;  /* 0x0000001265007388 */ /* 0x004fe80000000400 */
[----:B---3--:R0:W-:Y:S04]  /*0450*/  STS.U16 [R101+0x800], R10 ;  /* 0x0008000a65007388 */ /* 0x0081e80000000400 */
[----:B------:R-:W-:Y:S04]  /*0460*/  STS.U16 [R102+0x200], R17 ;  /* 0x0002001166007388 */ /* 0x000fe80000000400 */
[----:B----4-:R-:W-:Y:S04]  /*0470*/  STS.U16 [R102+0xa00], R3 ;  /* 0x000a000366007388 */ /* 0x010fe80000000400 */
[----:B------:R1:W-:Y:S04]  /*0480*/  STS.U16 [R103+0x400], R6 ;  /* 0x0004000667007388 */ /* 0x0003e80000000400 */
[----:B-----5:R-:W-:Y:S04]  /*0490*/  STS.U16 [R103+0xc00], R12 ;  /* 0x000c000c67007388 */ /* 0x020fe80000000400 */
[----:B------:R-:W-:Y:S01]  /*04a0*/  STS.U16 [R104+0x600], R19 ;  /* 0x0006001368007388 */ /* 0x000fe20000000400 */
[----:B0-----:R-:W-:Y:S01]  /*04b0*/  CS2R R10, SRZ ;  /* 0x00000000000a7805 */ /* 0x001fe2000001ff00 */
[----:B-1----:R-:W-:-:S02]  /*04c0*/  CS2R R6, SRZ ;  /* 0x0000000000067805 */ /* 0x002fc4000001ff00 */
[----:B------:R0:W-:Y:S02]  /*04d0*/  STS.U16 [R104+0xe00], R5 ;  /* 0x000e000568007388 */ /* 0x0001e40000000400 */
[----:B0-----:R-:W-:Y:S01]  /*04e0*/  CS2R R4, SRZ ;  /* 0x0000000000047805 */ /* 0x001fe2000001ff00 */
[----:B------:R-:W-:Y:S05]  /*04f0*/  @!P0 BRA `(.L_x_0) ;  /* 0x00003cb000008947 */ /* 0x000fea0003800000 */
[----:B------:R-:W-:Y:S01]  /*0500*/  IMAD R14, R14, c[0x0][0x1b4], RZ ;  /* 0x00006d000e0e7a24 */ /* 0x000fe200078e02ff */
[----:B------:R-:W-:Y:S01]  /*0510*/  LOP3.LUT R4, R0, 0xf, RZ, 0xc0, !PT ;  /* 0x0000000f00047812 */ /* 0x000fe200078ec0ff */
[----:B------:R-:W-:Y:S01]  /*0520*/  IMAD R3, R58, c[0x0][0x1b0], RZ ;  /* 0x00006c003a037a24 */ /* 0x000fe200078e02ff */
[----:B------:R-:W-:Y:S01]  /*0530*/  SHF.R.U32.HI R7, RZ, 0x2, R0 ;  /* 0x00000002ff077819 */ /* 0x000fe20000011600 */
[----:B------:R-:W-:Y:S01]  /*0540*/  IMAD.SHL.U32 R5, R14, 0x2, RZ ;  /* 0x000000020e057824 */ /* 0x000fe200078e00ff */
[----:B------:R-:W-:Y:S01]  /*0550*/  SHF.R.U32.HI R112, RZ, 0x1, R109 ;  /* 0x00000001ff707819 */ /* 0x000fe2000001166d */
[----:B------:R-:W-:Y:S01]  /*0560*/  IMAD.SHL.U32 R2, R3, 0x2, RZ ;  /* 0x0000000203027824 */ /* 0x000fe200078e00ff */
[----:B------:R-:W-:Y:S01]  /*0570*/  SGXT.U32 R7, R7, 0x3 ;  /* 0x000000030707781a */ /* 0x000fe20000000000 */
[----:B------:R-:W-:Y:S01]  /*0580*/  IMAD R4, R4, c[0x0][0x1a8], RZ ;  /* 0x00006a0004047a24 */ /* 0x000fe200078e02ff */
[----:B------:R-:W-:Y:S01]  /*0590*/  LOP3.LUT R113, R0, 0x3, RZ, 0xc0, !PT ;  /* 0x0000000300717812 */ /* 0x000fe200078ec0ff */
[----:B------:R-:W-:Y:S01]  /*05a0*/  IMAD.HI R14, R14, 0x2, RZ ;  /* 0x000000020e0e7827 */ /* 0x000fe200078e02ff */
[----:B------:R-:W-:Y:S01]  /*05b0*/  IADD3 R42, P0, P1, R5, c[0x0][0x170], R2 ;  /* 0x00005c00052a7a10 */ /* 0x000fe2000791e002 */
[----:B------:R-:W-:Y:S01]  /*05c0*/  UMOV UR4, URZ ;  /* 0x0000003f00047c82 */ /* 0x000fe20008000000 */
[----:B------:R-:W-:Y:S01]  /*05d0*/  LOP3.LUT R112, R15, R112, R7, 0xfe, !PT ;  /* 0x000000700f707212 */ /* 0x000fe200078efe07 */
[----:B------:R-:W-:Y:S01]  /*05e0*/  IMAD R2, R58, c[0x0][0x1a0], RZ ;  /* 0x000068003a027a24 */ /* 0x000fe200078e02ff */
[--C-:B------:R-:W-:Y:S01]  /*05f0*/  SHF.R.S32.HI R7, RZ, 0x2, R0.reuse ;  /* 0x00000002ff077819 */ /* 0x100fe20000011400 */
[----:B------:R-:W-:Y:S01]  /*0600*/  IMAD.HI R5, R3, 0x2, RZ ;  /* 0x0000000203057827 */ /* 0x000fe200078e02ff */
[----:B------:R-:W-:Y:S01]  /*0610*/  LOP3.LUT R118, R112, 0x8, RZ, 0xfc, !PT ;  /* 0x0000000870767812 */ /* 0x000fe200078efcff */
[----:B------:R-:W-:Y:S01]  /*0620*/  UMOV UR5, URZ ;  /* 0x0000003f00057c82 */ /* 0x000fe20008000000 */
[----:B------:R-:W-:Y:S01]  /*0630*/  SGXT R7, R7, 0x1 ;  /* 0x000000010707781a */ /* 0x000fe20000000200 */
[----:B------:R-:W-:Y:S01]  /*0640*/  IMAD.SHL.U32 R3, R2, 0x2, RZ ;  /* 0x0000000202037824 */ /* 0x000fe200078e00ff */
[----:B------:R-:W-:Y:S01]  /*0650*/  IADD3.X R13, R14, c[0x0][0x174], R5, P0, P1 ;  /* 0x00005d000e0d7a10 */ /* 0x000fe200007e2405 */
[----:B------:R-:W-:Y:S01]  /*0660*/  IMAD.SHL.U32 R6, R4, 0x2, RZ ;  /* 0x0000000204067824 */ /* 0x000fe200078e00ff */
[----:B------:R-:W-:Y:S01]  /*0670*/  LOP3.LUT R5, R0, 0x10, RZ, 0xc0, !PT ;  /* 0x0000001000057812 */ /* 0x000fe200078ec0ff */
[----:B------:R-:W-:Y:S01]  /*0680*/  IMAD.SHL.U32 R12, R111, 0x10, RZ ;  /* 0x000000106f0c7824 */ /* 0x000fe200078e00ff */
[----:B------:R-:W-:Y:S01]  /*0690*/  LOP3.LUT R10, R7, 0x90, RZ, 0xc0, !PT ;  /* 0x00000090070a7812 */ /* 0x000fe200078ec0ff */
[----:B------:R-:W-:Y:S01]  /*06a0*/  IMAD.MOV.U32 R17, RZ, RZ, c[0x0][0x1b8] ;  /* 0x00006e00ff117624 */ /* 0x000fe200078e00ff */
[----:B------:R-:W-:Y:S01]  /*06b0*/  IADD3 R15, P0, P1, R6, c[0x0][0x168], R3 ;  /* 0x00005a00060f7a10 */ /* 0x000fe2000791e003 */
[----:B------:R-:W-:Y:S01]  /*06c0*/  IMAD.SHL.U32 R8, R5, 0x80, RZ ;  /* 0x0000008005087824 */ /* 0x000fe200078e00ff */
[----:B------:R-:W-:Y:S01]  /*06d0*/  LOP3.LUT R3, R12, 0xe0, R0, 0x78, !PT ;  /* 0x000000e00c037812 */ /* 0x000fe200078e7800 */
[----:B------:R-:W-:-:S02]  /*06e0*/  IMAD R6, R100, c[0x0][0x1b8], RZ ;  /* 0x00006e0064067a24 */ /* 0x000fc400078e02ff */
[----:B------:R-:W-:Y:S01]  /*06f0*/  IMAD R9, R113, 0x20, R10 ;  /* 0x0000002071097824 */ /* 0x000fe200078e020a */
[----:B------:R-:W-:Y:S01]  /*0700*/  LOP3.LUT R7, R3, 0x10, R110, 0x78, !PT ;  /* 0x0000001003077812 */ /* 0x000fe200078e786e */
[----:B------:R-:W-:Y:S02]  /*0710*/  IMAD R114, R5, -0x70, R8 ;  /* 0xffffff9005727824 */ /* 0x000fe400078e0208 */
[----:B------:R-:W-:Y:S01]  /*0720*/  IMAD.HI R2, R2, 0x2, RZ ;  /* 0x0000000202027827 */ /* 0x000fe200078e02ff */
[----:B------:R-:W-:-:S03]  /*0730*/  LOP3.LUT R9, R9, 0x10, R110, 0x78, !PT ;  /* 0x0000001009097812 */ /* 0x000fc600078e786e */
[----:B------:R-:W-:Y:S02]  /*0740*/  IMAD.IADD R14, R8, 0x1, R7 ;  /* 0x00000001080e7824 */ /* 0x000fe400078e0207 */
[----:B------:R-:W-:Y:S02]  /*0750*/  IMAD R7, R17, 0x2, R6 ;  /* 0x0000000211077824 */ /* 0x000fe400078e0206 */
[----:B------:R-:W-:Y:S02]  /*0760*/  IMAD.IADD R114, R9, 0x1, R114 ;  /* 0x0000000109727824 */ /* 0x000fe400078e0272 */
[C---:B------:R-:W-:Y:S02]  /*0770*/  IMAD R8, R17.reuse, 0x2, R7 ;  /* 0x0000000211087824 */ /* 0x040fe400078e0207 */
[----:B------:R-:W-:Y:S01]  /*0780*/  IMAD.HI R3, R4, 0x2, RZ ;  /* 0x0000000204037827 */ /* 0x000fe200078e02ff */
[----:B------:R-:W-:Y:S02]  /*0790*/  SHF.R.U32.HI R4, RZ, 0x4, R0 ;  /* 0x00000004ff047819 */ /* 0x000fe40000011600 */
[-C--:B------:R-:W-:Y:S01]  /*07a0*/  LEA R52, P2, R8, R42.reuse, 0x1 ;  /* 0x0000002a08347211 */ /* 0x080fe200078408ff */
[----:B------:R-:W-:Y:S01]  /*07b0*/  IMAD R9, R17, 0x2, R8 ;  /* 0x0000000211097824 */ /* 0x000fe200078e0208 */
[----:B------:R-:W-:Y:S01]  /*07c0*/  IADD3.X R16, R3, c[0x0][0x16c], R2, P0, P1 ;  /* 0x00005b0003107a10 */ /* 0x000fe200007e2402 */
[----:B------:R-:W-:Y:S01]  /*07d0*/  IMAD.MOV.U32 R18, RZ, RZ, c[0x0][0x1a4] ;  /* 0x00006900ff127624 */ /* 0x000fe200078e00ff */
[-C--:B------:R-:W-:Y:S01]  /*07e0*/  LEA R56, P0, R6, R42.reuse, 0x1 ;  /* 0x0000002a06387211 */ /* 0x080fe200078008ff */
[C---:B------:R-:W-:Y:S01]  /*07f0*/  IMAD R10, R17.reuse, 0x2, R9 ;  /* 0x00000002110a7824 */ /* 0x040fe200078e0209 */
[----:B------:R-:W-:Y:S01]  /*0800*/  SGXT.U32 R2, R4, 0x4 ;  /* 0x000000040402781a */ /* 0x000fe20000000000 */
[----:B------:R-:W-:Y:S01]  /*0810*/  IMAD.MOV.U32 R120, RZ, RZ, 0x3f800000 ;  /* 0x3f800000ff787424 */ /* 0x000fe200078e00ff */
[-C--:B------:R-:W-:Y:S01]  /*0820*/  LEA.HI.X.SX32 R57, R6, R13.reuse, 0x1, P0 ;  /* 0x0000000d06397211 */ /* 0x080fe200000f0eff */
[----:B------:R-:W-:Y:S01]  /*0830*/  IMAD R11, R17, 0x2, R10 ;  /* 0x00000002110b7824 */ /* 0x000fe200078e020a */
[-C--:B------:R-:W-:Y:S01]  /*0840*/  LEA R54, P1, R7, R42.reuse, 0x1 ;  /* 0x0000002a07367211 */ /* 0x080fe200078208ff */
[----:B------:R-:W-:Y:S01]  /*0850*/  IMAD R2, R2, c[0x0][0x1a4], RZ ;  /* 0x0000690002027a24 */ /* 0x000fe200078e02ff */
[-C--:B------:R-:W-:Y:S01]  /*0860*/  LEA.HI.X.SX32 R53, R8, R13.reuse, 0x1, P2 ;  /* 0x0000000d08357211 */ /* 0x080fe200010f0eff */
[----:B------:R-:W-:Y:S01]  /*0870*/  IMAD R6, R17, 0x2, R11 ;  /* 0x0000000211067824 */ /* 0x000fe200078e020b */
[----:B------:R-:W-:Y:S01]  /*0880*/  LEA.HI R3, R0, 0x30, RZ, 0x1c ;  /* 0x0000003000037811 */ /* 0x000fe200078fe0ff */
[----:B------:R-:W-:Y:S01]  /*0890*/  IMAD R5, R18, 0x10, R2 ;  /* 0x0000001012057824 */ /* 0x000fe200078e0202 */
[-C--:B------:R-:W-:Y:S01]  /*08a0*/  LEA R50, P0, R9, R42.reuse, 0x1 ;  /* 0x0000002a09327211 */ /* 0x080fe200078008ff */
[----:B------:R-:W-:Y:S01]  /*08b0*/  IMAD.MOV.U32 R121, RZ, RZ, -0x800000 ;  /* 0xff800000ff797424 */ /* 0x000fe200078e00ff */
[-C--:B------:R-:W-:Y:S01]  /*08c0*/  LEA R44, P2, R6, R42.reuse, 0x1 ;  /* 0x0000002a062c7211 */ /* 0x080fe200078408ff */
[----:B------:R-:W-:Y:S01]  /*08d0*/  IMAD.MOV.U32 R115, RZ, RZ, RZ ;  /* 0x000000ffff737224 */ /* 0x000fe200078e00ff */
[-C--:B------:R-:W-:Y:S01]  /*08e0*/  LEA.HI.X.SX32 R55, R7, R13.reuse, 0x1, P1 ;  /* 0x0000000d07377211 */ /* 0x080fe200008f0eff */
[----:B------:R-:W-:Y:S01]  /*08f0*/  IMAD R7, R17, 0x2, R6 ;  /* 0x0000000211077824 */ /* 0x000fe200078e0206 */
[----:B------:R-:W-:Y:S01]  /*0900*/  LEA.HI R4, R0, 0x70, RZ, 0x1c ;  /* 0x0000007000047811 */ /* 0x000fe200078fe0ff */
[----:B------:R-:W-:Y:S01]  /*0910*/  IMAD.MOV.U32 R107, RZ, RZ, RZ ;  /* 0x000000ffff6b7224 */ /* 0x000fe200078e00ff */
[-C--:B------:R-:W-:Y:S01]  /*0920*/  LEA.HI.X.SX32 R45, R6, R13.reuse, 0x1, P2 ;  /* 0x0000000d062d7211 */ /* 0x080fe200010f0eff */
[----:B------:R-:W-:Y:S01]  /*0930*/  IMAD R6, R3, c[0x0][0x1a4], RZ ;  /* 0x0000690003067a24 */ /* 0x000fe200078e02ff */
[----:B------:R-:W-:Y:S01]  /*0940*/  LEA.HI.X.SX32 R51, R9, R13, 0x1, P0 ;  /* 0x0000000d09337211 */ /* 0x000fe200000f0eff */
[----:B------:R-:W-:Y:S01]  /*0950*/  IMAD R3, R18, 0x10, R5 ;  /* 0x0000001012037824 */ /* 0x000fe200078e0205 */
[-C--:B------:R-:W-:Y:S01]  /*0960*/  LEA R48, P0, R10, R42.reuse, 0x1 ;  /* 0x0000002a0a307211 */ /* 0x080fe200078008ff */
[----:B------:R-:W-:Y:S01]  /*0970*/  IMAD R8, R4, c[0x0][0x1a4], RZ ;  /* 0x0000690004087a24 */ /* 0x000fe200078e02ff */
[-C--:B------:R-:W-:Y:S01]  /*0980*/  LEA R46, P1, R11, R42.reuse, 0x1 ;  /* 0x0000002a0b2e7211 */ /* 0x080fe200078208ff */
[----:B------:R-:W-:Y:S01]  /*0990*/  IMAD R4, R18, 0x20, R3 ;  /* 0x0000002012047824 */ /* 0x000fe200078e0203 */
[C---:B------:R-:W-:Y:S01]  /*09a0*/  LEA R42, P3, R7.reuse, R42, 0x1 ;  /* 0x0000002a072a7211 */ /* 0x040fe200078608ff */
[----:B------:R-:W-:Y:S01]  /*09b0*/  IMAD.MOV.U32 R123, RZ, RZ, -0x800000 ;  /* 0xff800000ff7b7424 */ /* 0x000fe200078e00ff */
[----:B------:R-:W-:Y:S01]  /*09c0*/  LEA R36, P2, R6, R15, 0x1 ;  /* 0x0000000f06247211 */ /* 0x000fe200078408ff */
[----:B------:R-:W-:Y:S01]  /*09d0*/  IMAD.MOV.U32 R108, RZ, RZ, 0x3f800000 ;  /* 0x3f800000ff6c7424 */ /* 0x000fe200078e00ff */
[-C--:B------:R-:W-:Y:S01]  /*09e0*/  LEA.HI.X.SX32 R43, R7, R13.reuse, 0x1, P3 ;  /* 0x0000000d072b7211 */ /* 0x080fe200018f0eff */
[----:B------:R-:W-:Y:S01]  /*09f0*/  IMAD R7, R18, 0x10, R4 ;  /* 0x0000001012077824 */ /* 0x000fe200078e0204 */
[----:B------:R-:W-:Y:S01]  /*0a00*/  LEA.HI.X.SX32 R47, R11, R13, 0x1, P1 ;  /* 0x0000000d0b2f7211 */ /* 0x000fe200008f0eff */
[----:B------:R-:W-:Y:S01]  /*0a10*/  IMAD R105, R111, 0x100, R14 ;  /* 0x000001006f697824 */ /* 0x000fe200078e020e */
[----:B------:R-:W-:-:S02]  /*0a20*/  LEA R38, P1, R5, R15, 0x1 ;  /* 0x0000000f05267211 */ /* 0x000fc400078208ff */
[-C--:B------:R-:W-:Y:S02]  /*0a30*/  LEA.HI.X.SX32 R37, R6, R16.reuse, 0x1, P2 ;  /* 0x0000001006257211 */ /* 0x080fe400010f0eff */
[----:B------:R-:W-:Y:S02]  /*0a40*/  LEA R28, P2, R7, R15, 0x1 ;  /* 0x0000000f071c7211 */ /* 0x000fe400078408ff */
[----:B------:R-:W-:Y:S02]  /*0a50*/  LEA.HI.X.SX32 R49, R10, R13, 0x1, P0 ;  /* 0x0000000d0a317211 */ /* 0x000fe400000f0eff */
[----:B------:R-:W-:Y:S01]  /*0a60*/  SHF.R.S32.HI R6, RZ, 0x6, R0 ;  /* 0x00000006ff067819 */ /* 0x000fe20000011400 */
[----:B------:R-:W-:Y:S01]  /*0a70*/  CS2R R10, SRZ ;  /* 0x00000000000a7805 */ /* 0x000fe2000001ff00 */
[-C--:B------:R-:W-:Y:S02]  /*0a80*/  LEA R40, P0, R2, R15.reuse, 0x1 ;  /* 0x0000000f02287211 */ /* 0x080fe400078008ff */
[----:B------:R-:W-:Y:S01]  /*0a90*/  LEA.HI.X.SX32 R39, R5, R16, 0x1, P1 ;  /* 0x0000001005277211 */ /* 0x000fe200008f0eff */
[----:B------:R-:W-:Y:S01]  /*0aa0*/  IMAD R5, R18, 0x10, R7 ;  /* 0x0000001012057824 */ /* 0x000fe200078e0207 */
[----:B------:R-:W-:-:S02]  /*0ab0*/  LEA R34, P3, R8, R15, 0x1 ;  /* 0x0000000f08227211 */ /* 0x000fc400078608ff */
[-C--:B------:R-:W-:Y:S01]  /*0ac0*/  LEA.HI.X.SX32 R29, R7, R16.reuse, 0x1, P2 ;  /* 0x00000010071d7211 */ /* 0x080fe200010f0eff */
[----:B------:R-:W-:Y:S01]  /*0ad0*/  IMAD R7, R111, 0x100, R12 ;  /* 0x000001006f077824 */ /* 0x000fe200078e020c */
[----:B------:R-:W-:Y:S02]  /*0ae0*/  SGXT R6, R6, 0x1 ;  /* 0x000000010606781a */ /* 0x000fe40000000200 */
[-C--:B------:R-:W-:Y:S02]  /*0af0*/  LEA.HI.X.SX32 R41, R2, R16.reuse, 0x1, P0 ;  /* 0x0000001002297211 */ /* 0x080fe400000f0eff */
[----:B------:R-:W-:Y:S02]  /*0b00*/  LEA.HI.X.SX32 R35, R8, R16, 0x1, P3 ;  /* 0x0000001008237211 */ /* 0x000fe400018f0eff */
[-C--:B------:R-:W-:Y:S01]  /*0b10*/  LEA R32, P0, R3, R15.reuse, 0x1 ;  /* 0x0000000f03207211 */ /* 0x080fe200078008ff */
[----:B------:R-:W-:Y:S01]  /*0b20*/  CS2R R8, SRZ ;  /* 0x0000000000087805 */ /* 0x000fe2000001ff00 */
[----:B------:R-:W-:-:S02]  /*0b30*/  LEA R30, P1, R4, R15, 0x1 ;  /* 0x0000000f041e7211 */ /* 0x000fc400078208ff */
[----:B------:R-:W-:Y:S02]  /*0b40*/  LEA R2, P3, R5, R15, 0x1 ;  /* 0x0000000f05027211 */ /* 0x000fe400078608ff */
[----:B------:R-:W-:Y:S02]  /*0b50*/  LOP3.LUT R117, R6, 0x90, RZ, 0xc0, !PT ;  /* 0x0000009006757812 */ /* 0x000fe400078ec0ff */
[----:B------:R-:W-:Y:S02]  /*0b60*/  LOP3.LUT R116, R7, 0x30, R110, 0x78, !PT ;  /* 0x0000003007747812 */ /* 0x000fe400078e786e */
[-C--:B------:R-:W-:Y:S01]  /*0b70*/  LEA.HI.X.SX32 R33, R3, R16.reuse, 0x1, P0 ;  /* 0x0000001003217211 */ /* 0x080fe200000f0eff */
[----:B------:R-:W-:Y:S01]  /*0b80*/  CS2R R6, SRZ ;  /* 0x0000000000067805 */ /* 0x000fe2000001ff00 */
[-C--:B------:R-:W-:Y:S02]  /*0b90*/  LEA.HI.X.SX32 R31, R4, R16.reuse, 0x1, P1 ;  /* 0x00000010041f7211 */ /* 0x080fe400008f0eff */
[----:B------:R-:W-:-:S02]  /*0ba0*/  LEA.HI.X.SX32 R3, R5, R16, 0x1, P3 ;  /* 0x0000001005037211 */ /* 0x000fc400018f0eff */
[----:B------:R-:W-:Y:S01]  /*0bb0*/  CS2R R4, SRZ ;  /* 0x0000000000047805 */ /* 0x000fe2000001ff00 */
[----:B------:R-:W-:Y:S02]  /*0bc0*/  LOP3.LUT R117, R117, 0x17e, R110, 0x78, !PT ;  /* 0x0000017e75757812 */ /* 0x000fe400078e786e */
[----:B------:R-:W-:Y:S02]  /*0bd0*/  LOP3.LUT R119, R116, 0x40, RZ, 0x3c, !PT ;  /* 0x0000004074777812 */ /* 0x000fe400078e3cff */
.L_x_1:
[----:B------:R-:W-:-:S04]  /*0be0*/  IMAD.WIDE R12, R115, 0x2, R40 ;  /* 0x00000002730c7825 */ /* 0x000fc800078e0228 */
[C---:B------:R-:W-:Y:S02]  /*0bf0*/  IMAD.WIDE R14, R115.reuse, 0x2, R38 ;  /* 0x00000002730e7825 */ /* 0x040fe400078e0226 */
[----:B------:R0:W2:Y:S02]  /*0c00*/  LDG.E.U16 R12, [R12.64] ;  /* 0x000000060c0c7981 */ /* 0x0000a4000c1e1500 */
[C---:B------:R-:W-:Y:S02]  /*0c10*/  IMAD.WIDE R16, R115.reuse, 0x2, R32 ;  /* 0x0000000273107825 */ /* 0x040fe400078e0220 */
[----:B------:R1:W3:Y:S02]  /*0c20*/  LDG.E.U16 R14, [R14.64] ;  /* 0x000000060e0e7981 */ /* 0x0002e4000c1e1500 */
[C---:B------:R-:W-:Y:S02]  /*0c30*/  IMAD.WIDE R18, R115.reuse, 0x2, R36 ;  /* 0x0000000273127825 */ /* 0x040fe400078e0224 */
[----:B------:R4:W5:Y:S02]  /*0c40*/  LDG.E.U16 R16, [R16.64] ;  /* 0x0000000610107981 */ /* 0x000964000c1e1500 */
[----:B------:R-:W-:-:S02]  /*0c50*/  IMAD.WIDE R20, R115, 0x2, R30 ;  /* 0x0000000273147825 */ /* 0x000fc400078e021e */
[----:B------:R0:W5:Y:S02]  /*0c60*/  LDG.E.U16 R18, [R18.64] ;  /* 0x0000000612127981 */ /* 0x000164000c1e1500 */
[C---:B------:R-:W-:Y:S02]  /*0c70*/  IMAD.WIDE R22, R115.reuse, 0x2, R28 ;  /* 0x0000000273167825 */ /* 0x040fe400078e021c */
[----:B------:R-:W5:Y:S02]  /*0c80*/  LDG.E.U16 R20, [R20.64] ;  /* 0x0000000614147981 */ /* 0x000f64000c1e1500 */
[C---:B------:R-:W-:Y:S02]  /*0c90*/  IMAD.WIDE R24, R115.reuse, 0x2, R2 ;  /* 0x0000000273187825 */ /* 0x040fe400078e0202 */
[----:B------:R-:W5:Y:S02]  /*0ca0*/  LDG.E.U16 R22, [R22.64] ;  /* 0x0000000616167981 */ /* 0x000f64000c1e1500 */
[----:B------:R-:W-:-:S02]  /*0cb0*/  IMAD.WIDE R26, R115, 0x2, R34 ;  /* 0x00000002731a7825 */ /* 0x000fc400078e0222 */
[----:B------:R-:W5:Y:S04]  /*0cc0*/  LDG.E.U16 R64, [R24.64] ;  /* 0x0000000618407981 */ /* 0x000f68000c1e1500 */
[----:B------:R-:W5:Y:S04]  /*0cd0*/  LDG.E.U16 R66, [R26.64] ;  /* 0x000000061a427981 */ /* 0x000f68000c1e1500 */
[----:B------:R-:W-:Y:S01]  /*0ce0*/  BAR.SYNC.DEFER_BLOCKING 0x0 ;  /* 0x0000000000007b1d */ /* 0x000fe20000010000 */
[----:B------:R-:W-:-:S04]  /*0cf0*/  LEA R143, P1, R113, UR4, 0x1 ;  /* 0x00000004718f7c11 */ /* 0x000fc8000f8208ff */
[C---:B0-----:R-:W-:Y:S02]  /*0d00*/  LOP3.LUT R13, R143.reuse, 0x70, RZ, 0xfc, !PT ;  /* 0x000000708f0d7812 */ /* 0x041fe400078efcff */
[----:B-1----:R-:W-:Y:S01]  /*0d10*/  LOP3.LUT R15, R143, 0x71, RZ, 0xfc, !PT ;  /* 0x000000718f0f7812 */ /* 0x002fe200078efcff */
[----:B------:R-:W-:Y:S01]  /*0d20*/  IMAD.X R127, RZ, RZ, UR5, P1 ;  /* 0x00000005ff7f7e24 */ /* 0x000fe200088e06ff */
[C---:B------:R-:W-:Y:S02]  /*0d30*/  ISETP.GT.U32.AND P6, PT, R13.reuse, R112, PT ;  /* 0x000000700d00720c */ /* 0x040fe40003fc4070 */
[-C--:B------:R-:W-:Y:S02]  /*0d40*/  ISETP.GT.U32.AND P0, PT, R13, R118.reuse, PT ;  /* 0x000000760d00720c */ /* 0x080fe40003f04070 */
[C---:B------:R-:W-:Y:S02]  /*0d50*/  ISETP.GT.U32.AND P5, PT, R15.reuse, R118, PT ;  /* 0x000000760f00720c */ /* 0x040fe40003fa4070 */
[----:B------:R-:W-:-:S02]  /*0d60*/  ISETP.GT.U32.AND P4, PT, R15, R112, PT ;  /* 0x000000700f00720c */ /* 0x000fc40003f84070 */
[C---:B------:R-:W-:Y:S02]  /*0d70*/  LOP3.LUT R13, R143.reuse, 0x79, RZ, 0xfc, !PT ;  /* 0x000000798f0d7812 */ /* 0x040fe400078efcff */
[----:B------:R-:W-:Y:S02]  /*0d80*/  LOP3.LUT R15, R143, 0x78, RZ, 0xfc, !PT ;  /* 0x000000788f0f7812 */ /* 0x000fe400078efcff */
[C---:B------:R-:W-:Y:S02]  /*0d90*/  ISETP.GT.U32.AND P2, PT, R13.reuse, R112, PT ;  /* 0x000000700d00720c */ /* 0x040fe40003f44070 */
[----:B------:R-:W-:Y:S02]  /*0da0*/  ISETP.GT.U32.AND P1, PT, R13, R118, PT ;  /* 0x000000760d00720c */ /* 0x000fe40003f24070 */
[----:B------:R-:W-:Y:S02]  /*0db0*/  ISETP.GT.U32.AND P3, PT, R15, R112, PT ;  /* 0x000000700f00720c */ /* 0x000fe40003f64070 */
[----:B------:R-:W-:-:S02]  /*0dc0*/  ISETP.GT.U32.AND.EX P5, PT, R127, RZ, PT, P5 ;  /* 0x000000ff7f00720c */ /* 0x000fc40003fa4150 */
[----:B------:R-:W-:Y:S02]  /*0dd0*/  LOP3.LUT R13, R143, 0x60, RZ, 0xfc, !PT ;  /* 0x000000608f0d7812 */ /* 0x000fe400078efcff */
[C---:B------:R-:W-:Y:S02]  /*0de0*/  ISETP.GT.U32.AND.EX P6, PT, R127.reuse, RZ, PT, P6 ;  /* 0x000000ff7f00720c */ /* 0x040fe40003fc4160 */
[C---:B------:R-:W-:Y:S02]  /*0df0*/  ISETP.GT.U32.AND.EX P0, PT, R127.reuse, RZ, PT, P0 ;  /* 0x000000ff7f00720c */ /* 0x040fe40003f04100 */
[----:B------:R-:W-:Y:S02]  /*0e00*/  SEL R84, RZ, 0x1, !P5 ;  /* 0x00000001ff547807 */ /* 0x000fe40006800000 */
[----:B------:R-:W-:Y:S02]  /*0e10*/  ISETP.GT.U32.AND.EX P3, PT, R127, RZ, PT, P3 ;  /* 0x000000ff7f00720c */ /* 0x000fe40003f64130 */
[----:B------:R-:W-:-:S02]  /*0e20*/  ISETP.GT.U32.AND P5, PT, R13, R118, PT ;  /* 0x000000760d00720c */ /* 0x000fc40003fa4070 */
[----:B----4-:R-:W-:Y:S02]  /*0e30*/  LOP3.LUT R17, R143, 0x61, RZ, 0xfc, !PT ;  /* 0x000000618f117812 */ /* 0x010fe400078efcff */
[----:B------:R-:W-:Y:S02]  /*0e40*/  SEL R153, RZ, 0x7fff8, !P6 ;  /* 0x0007fff8ff997807 */ /* 0x000fe40007000000 */
[----:B------:R-:W-:Y:S02]  /*0e50*/  SEL R85, RZ, 0x1fffe, !P0 ;  /* 0x0001fffeff557807 */ /* 0x000fe40004000000 */
[----:B------:R-:W-:Y:S02]  /*0e60*/  SEL R149, RZ, 0x7fff8, !P3 ;  /* 0x0007fff8ff957807 */ /* 0x000fe40005800000 */
[----:B------:R-:W-:Y:S02]  /*0e70*/  ISETP.GT.U32.AND P6, PT, R15, R118, PT ;  /* 0x000000760f00720c */ /* 0x000fe40003fc4070 */
[----:B------:R-:W-:-:S02]  /*0e80*/  ISETP.GT.U32.AND P0, PT, R13, R112, PT ;  /* 0x000000700d00720c */ /* 0x000fc40003f04070 */
[----:B------:R-:W-:Y:S02]  /*0e90*/  ISETP.GT.U32.AND.EX P4, PT, R127, RZ, PT, P4 ;  /* 0x000000ff7f00720c */ /* 0x000fe40003f84140 */
[----:B------:R-:W-:Y:S02]  /*0ea0*/  ISETP.GT.U32.AND P3, PT, R17, R118, PT ;  /* 0x000000761100720c */ /* 0x000fe40003f64070 */
[C---:B------:R-:W-:Y:S02]  /*0eb0*/  ISETP.GT.U32.AND.EX P5, PT, R127.reuse, RZ, PT, P5 ;  /* 0x000000ff7f00720c */ /* 0x040fe40003fa4150 */
[----:B------:R-:W-:Y:S02]  /*0ec0*/  SEL R140, RZ, 0x4, !P4 ;  /* 0x00000004ff8c7807 */ /* 0x000fe40006000000 */
[----:B------:R-:W-:Y:S02]  /*0ed0*/  ISETP.GT.U32.AND.EX P3, PT, R127, RZ, PT, P3 ;  /* 0x000000ff7f00720c */ /* 0x000fe40003f64130 */
[----:B------:R-:W-:-:S02]  /*0ee0*/  SEL R99, RZ, 0x1fffe, !P5 ;  /* 0x0001fffeff637807 */ /* 0x000fc40006800000 */
[----:B------:R-:W-:Y:S02]  /*0ef0*/  ISETP.GT.U32.AND.EX P2, PT, R127, RZ, PT, P2 ;  /* 0x000000ff7f00720c */ /* 0x000fe40003f44120 */
[----:B------:R-:W-:Y:S02]  /*0f00*/  IADD3 R19, P4, R143, 0x9, RZ ;  /* 0x000000098f137810 */ /* 0x000fe40007f9e0ff */
[C---:B------:R-:W-:Y:S02]  /*0f10*/  ISETP.GT.U32.AND.EX P6, PT, R127.reuse, RZ, PT, P6 ;  /* 0x000000ff7f00720c */ /* 0x040fe40003fc4160 */
[----:B------:R-:W-:Y:S02]  /*0f20*/  ISETP.GT.U32.AND.EX P0, PT, R127, RZ, PT, P0 ;  /* 0x000000ff7f00720c */ /* 0x000fe40003f04100 */
[----:B------:R-:W-:Y:S02]  /*0f30*/  SEL R98, RZ, 0x1, !P3 ;  /* 0x00000001ff627807 */ /* 0x000fe40005800000 */
[----:B------:R-:W-:-:S02]  /*0f40*/  SEL R138, RZ, 0x4, !P2 ;  /* 0x00000004ff8a7807 */ /* 0x000fc40005000000 */
[----:B------:R-:W-:Y:S02]  /*0f50*/  SEL R151, RZ, 0x1fffe, !P6 ;  /* 0x0001fffeff977807 */ /* 0x000fe40007000000 */
[----:B------:R-:W-:Y:S02]  /*0f60*/  SEL R147, RZ, 0x7fff8, !P0 ;  /* 0x0007fff8ff937807 */ /* 0x000fe40004000000 */
[-C--:B------:R-:W-:Y:S02]  /*0f70*/  ISETP.GT.U32.AND P2, PT, R17, R112.reuse, PT ;  /* 0x000000701100720c */ /* 0x080fe40003f44070 */
[C---:B------:R-:W-:Y:S02]  /*0f80*/  ISETP.GT.U32.AND P6, PT, R19.reuse, R112, PT ;  /* 0x000000701300720c */ /* 0x040fe40003fc4070 */
[----:B------:R-:W-:Y:S02]  /*0f90*/  ISETP.GT.U32.AND P0, PT, R19, R118, PT ;  /* 0x000000761300720c */ /* 0x000fe40003f04070 */
[----:B------:R-:W-:-:S02]  /*0fa0*/  ISETP.GT.U32.AND.EX P2, PT, R127, RZ, PT, P2 ;  /* 0x000000ff7f00720c */ /* 0x000fc40003f44120 */
[C---:B------:R-:W-:Y:S02]  /*0fb0*/  LOP3.LUT R65, R143.reuse, 0x69, RZ, 0xfc, !PT ;  /* 0x000000698f417812 */ /* 0x040fe400078efcff */
[----:B------:R-:W-:Y:S02]  /*0fc0*/  SEL R136, RZ, 0x4, !P2 ;  /* 0x00000004ff887807 */ /* 0x000fe40005000000 */
[----:B------:R-:W-:-:S04]  /*0fd0*/  ISETP.GT.U32.AND P2, PT, R143, R112, PT ;  /* 0x000000708f00720c */ /* 0x000fc80003f44070 */
[C---:B------:R-:W-:Y:S02]  /*0fe0*/  ISETP.GT.U32.AND.EX P2, PT, R127.reuse, RZ, PT, P2 ;  /* 0x000000ff7f00720c */ /* 0x040fe40003f44120 */
[----:B------:R-:W-:Y:S01]  /*0ff0*/  ISETP.GT.U32.AND.EX P1, PT, R127, RZ, PT, P1 ;  /* 0x000000ff7f00720c */ /* 0x000fe20003f24110 */
[----:B------:R-:W-:Y:S02]  /*1000*/  IMAD.IADD R142, R84, 0x1, R85 ;  /* 0x00000001548e7824 */ /* 0x000fe400078e0255 */
[----:B------:R-:W-:-:S03]  /*1010*/  IMAD.IADD R98, R98, 0x1, R99 ;  /* 0x0000000162627824 */ /* 0x000fc600078e0263 */
[----:B------:R-:W-:-:S04]  /*1020*/  LOP3.LUT R142, R142, 0x3, RZ, 0xc0, !PT ;  /* 0x000000038e8e7812 */ /* 0x000fc800078ec0ff */
[----:B------:R-:W-:Y:S01]  /*1030*/  IADD3 R157, R142, R153, R140 ;  /* 0x000000998e9d7210 */ /* 0x000fe20007ffe08c */
[----:B--2---:R-:W-:Y:S04]  /*1040*/  STS.U16 [R117+0x1000], R12 ;  /* 0x0010000c75007388 */ /* 0x004fe80000000400 */
[----:B---3--:R-:W-:Y:S04]  /*1050*/  STS.U16 [R117+0x1200], R14 ;  /* 0x0012000e75007388 */ /* 0x008fe80000000400 */
[----:B-----5:R-:W-:Y:S04]  /*1060*/  STS.U16 [R117+0x1400], R16 ;  /* 0x0014001075007388 */ /* 0x020fe80000000400 */
[----:B------:R-:W-:Y:S04]  /*1070*/  STS.U16 [R117+0x1600], R18 ;  /* 0x0016001275007388 */ /* 0x000fe80000000400 */
[----:B------:R-:W-:Y:S04]  /*1080*/  STS.U16 [R117+0x1800], R20 ;  /* 0x0018001475007388 */ /* 0x000fe80000000400 */
[----:B------:R-:W-:Y:S04]  /*1090*/  STS.U16 [R117+0x1a00], R22 ;  /* 0x001a001675007388 */ /* 0x000fe80000000400 */
[----:B------:R0:W-:Y:S04]  /*10a0*/  STS.U16 [R117+0x1c00], R64 ;  /* 0x001c004075007388 */ /* 0x0001e80000000400 */
[----:B------:R-:W-:Y:S04]  /*10b0*/  STS.U16 [R117+0x1e00], R66 ;  /* 0x001e004275007388 */ /* 0x000fe80000000400 */
[----:B------:R-:W-:Y:S06]  /*10c0*/  BAR.SYNC.DEFER_BLOCKING 0x0 ;  /* 0x0000000000007b1d */ /* 0x000fec0000010000 */
[----:B------:R-:W-:Y:S04]  /*10d0*/  LDSM.16.MT88.4 R24, [R105] ;  /* 0x000000006918783b */ /* 0x000fe80000004200 */
[----:B------:R-:W1:Y:S04]  /*10e0*/  LDSM.16.M88.4 R60, [R114+0x1000] ;  /* 0x00100000723c783b */ /* 0x000e680000000200 */
[----:B------:R-:W2:Y:S04]  /*10f0*/  LDSM.16.M88.4 R20, [R114+0x1200] ;  /* 0x001200007214783b */ /* 0x000ea80000000200 */
[----:B------:R-:W3:Y:S01]  /*1100*/  LDSM.16.M88.4 R16, [R114+0x1400] ;  /* 0x001400007210783b */ /* 0x000ee20000000200 */
[----:B0-----:R-:W-:-:S03]  /*1110*/  IMAD.X R64, RZ, RZ, R127, P4 ;  /* 0x000000ffff407224 */ /* 0x001fc600020e067f */
[----:B------:R-:W-:Y:S02]  /*1120*/  LDSM.16.M88.4 R92, [R114+0x1e00] ;  /* 0x001e0000725c783b */ /* 0x000fe40000000200 */
[----:B------:R-:W-:Y:S02]  /*1130*/  ISETP.GT.U32.AND.EX P6, PT, R64, RZ, PT, P6 ;  /* 0x000000ff4000720c */ /* 0x000fe40003fc4160 */
[----:B------:R-:W-:Y:S04]  /*1140*/  LDSM.16.M88.4 R76, [R114+0x1800] ;  /* 0x00180000724c783b */ /* 0x000fe80000000200 */
[----:B------:R-:W-:Y:S04]  /*1150*/  LDSM.16.M88.4 R80, [R114+0x1a00] ;  /* 0x001a00007250783b */ /* 0x000fe80000000200 */
[----:B------:R-:W-:Y:S01]  /*1160*/  LDSM.16.M88.4 R88, [R114+0x1c00] ;  /* 0x001c00007258783b */ /* 0x000fe20000000200 */
[----:B-1----:R-:W-:Y:S07]  /*1170*/  HMMA.16816.F32.BF16 R12, R24, R62, RZ ;  /* 0x0000003e180c723c */ /* 0x002fee00000418ff */
[----:B------:R-:W-:-:S04]  /*1180*/  IADD3 R63, P5, R143, 0x8, RZ ;  /* 0x000000088f3f7810 */ /* 0x000fc80007fbe0ff */
[----:B------:R-:W-:Y:S02]  /*1190*/  ISETP.GT.U32.AND P3, PT, R63, R112, PT ;  /* 0x000000703f00720c */ /* 0x000fe40003f64070 */
[C---:B------:R-:W-:Y:S08]  /*11a0*/  HMMA.16816.F32.BF16 R60, R24.reuse, R60, RZ ;  /* 0x0000003c183c723c */ /* 0x040ff000000418ff */
[----:B--2---:R-:W-:Y:S03]  /*11b0*/  HMMA.16816.F32.BF16 R72, R24, R20, RZ ;  /* 0x000000141848723c */ /* 0x004fe600000418ff */
[----:B------:R-:W-:Y:S01]  /*11c0*/  FMUL R13, R13, c[0x0][0x188] ;  /* 0x000062000d0d7a20 */ /* 0x000fe20000400000 */
[----:B------:R-:W-:Y:S01]  /*11d0*/  ISETP.GT.U32.AND.EX P0, PT, R64, RZ, PT, P0 ;  /* 0x000000ff4000720c */ /* 0x000fe20003f04100 */
[----:B------:R-:W-:-:S03]  /*11e0*/  FMUL R15, R15, c[0x0][0x188] ;  /* 0x000062000f0f7a20 */ /* 0x000fc60000400000 */
[----:B------:R-:W-:Y:S02]  /*11f0*/  FSEL R122, R13, -INF , !P6 ;  /* 0xff8000000d7a7808 */ /* 0x000fe40007000000 */
[-C--:B------:R-:W-:Y:S01]  /*1200*/  ISETP.GE.U32.AND P6, PT, R143, R112.reuse, PT ;  /* 0x000000708f00720c */ /* 0x080fe20003fc6070 */
[----:B------:R-:W-:Y:S02]  /*1210*/  IMAD.X R66, RZ, RZ, R127, P5 ;  /* 0x000000ffff427224 */ /* 0x000fe400028e067f */
[----:B------:R-:W-:Y:S01]  /*1220*/  FMUL R14, R14, c[0x0][0x188] ;  /* 0x000062000e0e7a20 */ /* 0x000fe20000400000 */
[----:B------:R-:W-:Y:S02]  /*1230*/  ISETP.GE.U32.AND.EX P6, PT, R127, RZ, PT, P6 ;  /* 0x000000ff7f00720c */ /* 0x000fe40003fc6160 */
[----:B------:R-:W-:Y:S02]  /*1240*/  FMUL R61, R61, c[0x0][0x188] ;  /* 0x000062003d3d7a20 */ /* 0x000fe40000400000 */
[----:B------:R-:W-:Y:S01]  /*1250*/  FMUL R60, R60, c[0x0][0x188] ;  /* 0x000062003c3c7a20 */ /* 0x000fe20000400000 */
[----:B------:R-:W-:Y:S01]  /*1260*/  ISETP.GT.U32.AND P4, PT, R65, R112, PT ;  /* 0x000000704100720c */ /* 0x000fe20003f84070 */
[----:B------:R-:W-:Y:S01]  /*1270*/  HMMA.16816.F32.BF16 R20, R24, R22, RZ ;  /* 0x000000161814723c */ /* 0x000fe200000418ff */
[----:B------:R-:W-:-:S02]  /*1280*/  FSEL R129, R15, -INF , !P0 ;  /* 0xff8000000f817808 */ /* 0x000fc40004000000 */
[----:B------:R-:W-:Y:S02]  /*1290*/  LOP3.LUT R13, R143, 0x68, RZ, 0xfc, !PT ;  /* 0x000000688f0d7812 */ /* 0x000fe400078efcff */
[-C--:B------:R-:W-:Y:S02]  /*12a0*/  ISETP.GT.U32.AND P5, PT, R65, R118.reuse, PT ;  /* 0x000000764100720c */ /* 0x080fe40003fa4070 */
[----:B------:R-:W-:Y:S02]  /*12b0*/  ISETP.GT.U32.AND.EX P3, PT, R66, RZ, PT, P3 ;  /* 0x000000ff4200720c */ /* 0x000fe40003f64130 */
[----:B------:R-:W-:Y:S01]  /*12c0*/  ISETP.GT.U32.AND P0, PT, R143, R118, PT ;  /* 0x000000768f00720c */ /* 0x000fe20003f04070 */
[----:B------:R-:W0:Y:S01]  /*12d0*/  LDSM.16.M88.4 R64, [R114+0x1600] ;  /* 0x001600007240783b */ /* 0x000e220000000200 */
[----:B------:R-:W-:Y:S01]  /*12e0*/  FSEL R126, R61, -INF , !P6 ;  /* 0xff8000003d7e7808 */ /* 0x000fe20007000000 */
[----:B------:R-:W-:Y:S01]  /*12f0*/  FMUL R12, R12, c[0x0][0x188] ;  /* 0x000062000c0c7a20 */ /* 0x000fe20000400000 */
[----:B------:R-:W-:Y:S01]  /*1300*/  FSEL R125, R60, -INF , !P2 ;  /* 0xff8000003c7d7808 */ /* 0x000fe20005000000 */
[----:B------:R-:W-:Y:S01]  /*1310*/  FMUL R62, R62, c[0x0][0x188] ;  /* 0x000062003e3e7a20 */ /* 0x000fe20000400000 */
[----:B------:R-:W-:-:S02]  /*1320*/  FSEL R131, R14, -INF , !P2 ;  /* 0xff8000000e837808 */ /* 0x000fc40005000000 */
[----:B------:R-:W-:Y:S02]  /*1330*/  IADD3 R61, P6, R143, 0x10, RZ ;  /* 0x000000108f3d7810 */ /* 0x000fe40007fde0ff */
[----:B------:R-:W-:Y:S02]  /*1340*/  ISETP.GT.U32.AND P2, PT, R13, R118, PT ;  /* 0x000000760d00720c */ /* 0x000fe40003f44070 */
[C---:B------:R-:W-:Y:S02]  /*1350*/  ISETP.GT.U32.AND.EX P4, PT, R127.reuse, RZ, PT, P4 ;  /* 0x000000ff7f00720c */ /* 0x040fe40003f84140 */
[C---:B------:R-:W-:Y:S01]  /*1360*/  ISETP.GT.U32.AND.EX P0, PT, R127.reuse, RZ, PT, P0 ;  /* 0x000000ff7f00720c */ /* 0x040fe20003f04100 */
[----:B------:R-:W-:Y:S01]  /*1370*/  IMAD.X R68, RZ, RZ, R127, P6 ;  /* 0x000000ffff447224 */ /* 0x000fe200030e067f */
[----:B------:R-:W-:Y:S02]  /*1380*/  SEL R134, RZ, 0x4, !P4 ;  /* 0x00000004ff867807 */ /* 0x000fe40006000000 */
[----:B------:R-:W-:-:S02]  /*1390*/  ISETP.GT.U32.AND.EX P2, PT, R127, RZ, PT, P2 ;  /* 0x000000ff7f00720c */ /* 0x000fc40003f44120 */
[----:B------:R-:W-:Y:S02]  /*13a0*/  FSEL R124, R12, -INF , !P3 ;  /* 0xff8000000c7c7808 */ /* 0x000fe40005800000 */
[----:B------:R-:W-:Y:S02]  /*13b0*/  FSEL R133, R62, -INF , !P0 ;  /* 0xff8000003e857808 */ /* 0x000fe40004000000 */
[-C--:B------:R-:W-:Y:S02]  /*13c0*/  ISETP.GT.U32.AND P4, PT, R61, R112.reuse, PT ;  /* 0x000000703d00720c */ /* 0x080fe40003f84070 */
[----:B------:R-:W-:Y:S02]  /*13d0*/  ISETP.GT.U32.AND P3, PT, R13, R112, PT ;  /* 0x000000700d00720c */ /* 0x000fe40003f64070 */
[----:B------:R-:W-:Y:S02]  /*13e0*/  ISETP.GE.U32.AND P0, PT, R143, R118, PT ;  /* 0x000000768f00720c */ /* 0x000fe40003f06070 */
[----:B------:R-:W-:Y:S01]  /*13f0*/  ISETP.GT.U32.AND.EX P5, PT, R127, RZ, PT, P5 ;  /* 0x000000ff7f00720c */ /* 0x000fe20003fa4150 */
[----:B------:R-:W-:Y:S01]  /*1400*/  FMUL R72, R72, c[0x0][0x188] ;  /* 0x0000620048487a20 */ /* 0x000fe20000400000 */
[----:B------:R-:W-:Y:S01]  /*1410*/  SEL R97, RZ, 0x1fffe, !P2 ;  /* 0x0001fffeff617807 */ /* 0x000fe20005000000 */
[----:B------:R-:W-:Y:S01]  /*1420*/  FMUL R132, R63, c[0x0][0x188] ;  /* 0x000062003f847a20 */ /* 0x000fe20000400000 */
[----:B------:R-:W-:Y:S01]  /*1430*/  IADD3 R71, P2, R143, 0x11, RZ ;  /* 0x000000118f477810 */ /* 0x000fe20007f5e0ff */
[----:B---3--:R-:W-:Y:S01]  /*1440*/  HMMA.16816.F32.BF16 R12, R24, R16, RZ ;  /* 0x00000010180c723c */ /* 0x008fe200000418ff */
[----:B------:R-:W-:-:S02]  /*1450*/  ISETP.GT.U32.AND.EX P4, PT, R68, RZ, PT, P4 ;  /* 0x000000ff4400720c */ /* 0x000fc40003f84140 */
[----:B------:R-:W-:Y:S02]  /*1460*/  SEL R96, RZ, 0x1, !P5 ;  /* 0x00000001ff607807 */ /* 0x000fe40006800000 */
[C---:B------:R-:W-:Y:S02]  /*1470*/  ISETP.GE.U32.AND.EX P0, PT, R127.reuse, RZ, PT, P0 ;  /* 0x000000ff7f00720c */ /* 0x040fe40003f06100 */
[----:B------:R-:W-:Y:S02]  /*1480*/  ISETP.GT.U32.AND.EX P3, PT, R127, RZ, PT, P3 ;  /* 0x000000ff7f00720c */ /* 0x000fe40003f64130 */
[----:B------:R-:W-:Y:S02]  /*1490*/  ISETP.GT.U32.AND P5, PT, R61, R118, PT ;  /* 0x000000763d00720c */ /* 0x000fe40003fa4070 */
[----:B------:R-:W-:Y:S01]  /*14a0*/  IADD3 R69, P6, R143, 0x18, RZ ;  /* 0x000000188f457810 */ /* 0x000fe20007fde0ff */
[----:B------:R-:W-:Y:S01]  /*14b0*/  FMUL R74, R74, c[0x0][0x188] ;  /* 0x000062004a4a7a20 */ /* 0x000fe20000400000 */
[----:B------:R-:W-:Y:S01]  /*14c0*/  FSEL R128, R72, -INF , !P4 ;  /* 0xff80000048807808 */ /* 0x000fe20006000000 */
[----:B------:R-:W-:Y:S01]  /*14d0*/  IMAD.X R72, RZ, RZ, R127, P2 ;  /* 0x000000ffff487224 */ /* 0x000fe200010e067f */
[----:B------:R-:W-:-:S02]  /*14e0*/  FSEL R132, R132, -INF , !P0 ;  /* 0xff80000084847808 */ /* 0x000fc40004000000 */
[----:B------:R-:W-:Y:S01]  /*14f0*/  SEL R145, RZ, 0x7fff8, !P3 ;  /* 0x0007fff8ff917807 */ /* 0x000fe20005800000 */
[----:B------:R-:W-:Y:S01]  /*1500*/  IMAD.X R86, RZ, RZ, R127, P6 ;  /* 0x000000ffff567224 */ /* 0x000fe200030e067f */
[C---:B------:R-:W-:Y:S02]  /*1510*/  ISETP.GT.U32.AND P0, PT, R71.reuse, R112, PT ;  /* 0x000000704700720c */ /* 0x040fe40003f04070 */
[-C--:B------:R-:W-:Y:S02]  /*1520*/  ISETP.GT.U32.AND P3, PT, R71, R118.reuse, PT ;  /* 0x000000764700720c */ /* 0x080fe40003f64070 */
[----:B------:R-:W-:Y:S01]  /*1530*/  ISETP.GT.U32.AND.EX P5, PT, R68, RZ, PT, P5 ;  /* 0x000000ff4400720c */ /* 0x000fe20003fa4150 */
[----:B------:R-:W-:Y:S01]  /*1540*/  FMUL R130, R73, c[0x0][0x188] ;  /* 0x0000620049827a20 */ /* 0x000fe20000400000 */
[----:B------:R-:W-:Y:S01]  /*1550*/  ISETP.GT.U32.AND P2, PT, R69, R118, PT ;  /* 0x000000764500720c */ /* 0x000fe20003f44070 */
[----:B------:R-:W-:Y:S01]  /*1560*/  FMUL R137, R75, c[0x0][0x188] ;  /* 0x000062004b897a20 */ /* 0x000fe20000400000 */
[----:B------:R-:W-:Y:S01]  /*1570*/  ISETP.GT.U32.AND.EX P0, PT, R72, RZ, PT, P0 ;  /* 0x000000ff4800720c */ /* 0x000fe20003f04100 */
[----:B------:R-:W-:Y:S01]  /*1580*/  FMUL R22, R22, c[0x0][0x188] ;  /* 0x0000620016167a20 */ /* 0x000fe20000400000 */
[----:B------:R-:W-:-:S02]  /*1590*/  ISETP.GT.U32.AND.EX P3, PT, R72, RZ, PT, P3 ;  /* 0x000000ff4800720c */ /* 0x000fc40003f64130 */
[----:B------:R-:W-:Y:S02]  /*15a0*/  FSEL R135, R74, -INF , !P5 ;  /* 0xff8000004a877808 */ /* 0x000fe40006800000 */
[----:B------:R-:W-:Y:S02]  /*15b0*/  IADD3 R139, P5, R143, 0x19, RZ ;  /* 0x000000198f8b7810 */ /* 0x000fe40007fbe0ff */
[----:B------:R-:W-:Y:S02]  /*15c0*/  ISETP.GT.U32.AND.EX P2, PT, R86, RZ, PT, P2 ;  /* 0x000000ff5600720c */ /* 0x000fe40003f44120 */
[----:B------:R-:W-:Y:S02]  /*15d0*/  FSEL R130, R130, -INF , !P0 ;  /* 0xff80000082827808 */ /* 0x000fe40004000000 */
[----:B------:R-:W-:Y:S01]  /*15e0*/  FSEL R137, R137, -INF , !P3 ;  /* 0xff80000089897808 */ /* 0x000fe20005800000 */
[----:B------:R-:W-:Y:S01]  /*15f0*/  HMMA.16816.F32.BF16 R16, R24, R18, RZ ;  /* 0x000000121810723c */ /* 0x000fe200000418ff */
[C---:B------:R-:W-:Y:S01]  /*1600*/  ISETP.GT.U32.AND P0, PT, R139.reuse, R112, PT ;  /* 0x000000708b00720c */ /* 0x040fe20003f04070 */
[----:B------:R-:W-:Y:S01]  /*1610*/  IMAD.X R144, RZ, RZ, R127, P5 ;  /* 0x000000ffff907224 */ /* 0x000fe200028e067f */
[----:B------:R-:W-:-:S02]  /*1620*/  ISETP.GT.U32.AND P3, PT, R139, R118, PT ;  /* 0x000000768b00720c */ /* 0x000fc40003f64070 */
[----:B------:R-:W-:Y:S02]  /*1630*/  IADD3 R87, P6, R143, 0x20, RZ ;  /* 0x000000208f577810 */ /* 0x000fe40007fde0ff */
[----:B------:R-:W-:Y:S02]  /*1640*/  FSEL R139, R22, -INF , !P2 ;  /* 0xff800000168b7808 */ /* 0x000fe40005000000 */
[----:B------:R-:W-:Y:S01]  /*1650*/  SEL R22, RZ, 0x1, !P1 ;  /* 0x00000001ff167807 */ /* 0x000fe20004800000 */
[----:B------:R-:W-:Y:S01]  /*1660*/  FMUL R23, R23, c[0x0][0x188] ;  /* 0x0000620017177a20 */ /* 0x000fe20000400000 */
[----:B------:R-:W-:Y:S01]  /*1670*/  ISETP.GT.U32.AND.EX P3, PT, R144, RZ, PT, P3 ;  /* 0x000000ff9000720c */ /* 0x000fe20003f64130 */
[----:B------:R-:W-:Y:S01]  /*1680*/  IMAD.X R146, RZ, RZ, R127, P6 ;  /* 0x000000ffff927224 */ /* 0x000fe200030e067f */
[----:B------:R-:W-:Y:S01]  /*1690*/  ISETP.GT.U32.AND P5, PT, R87, R118, PT ;  /* 0x000000765700720c */ /* 0x000fe20003fa4070 */
[----:B------:R-:W-:Y:S02]  /*16a0*/  IMAD.IADD R22, R22, 0x1, R151 ;  /* 0x0000000116167824 */ /* 0x000fe400078e0297 */
[----:B------:R-:W-:Y:S01]  /*16b0*/  IMAD.IADD R96, R96, 0x1, R97 ;  /* 0x0000000160607824 */ /* 0x000fe200078e0261 */
[----:B------:R-:W-:Y:S01]  /*16c0*/  FSEL R141, R23, -INF , !P3 ;  /* 0xff800000178d7808 */ /* 0x000fe20005800000 */
[----:B------:R-:W-:Y:S01]  /*16d0*/  FMUL R14, R14, c[0x0][0x188] ;  /* 0x000062000e0e7a20 */ /* 0x000fe20000400000 */
[----:B------:R-:W-:-:S02]  /*16e0*/  ISETP.GT.U32.AND.EX P5, PT, R146, RZ, PT, P5 ;  /* 0x000000ff9200720c */ /* 0x000fc40003fa4150 */
[----:B------:R-:W-:Y:S02]  /*16f0*/  LOP3.LUT R23, R98, 0x3, RZ, 0xc0, !PT ;  /* 0x0000000362177812 */ /* 0x000fe400078ec0ff */
[----:B------:R-:W-:Y:S01]  /*1700*/  LOP3.LUT R140, R22, 0x3, RZ, 0xc0, !PT ;  /* 0x00000003168c7812 */ /* 0x000fe200078ec0ff */
[----:B0-----:R-:W-:Y:S01]  /*1710*/  HMMA.16816.F32.BF16 R60, R24, R64, RZ ;  /* 0x00000040183c723c */ /* 0x001fe200000418ff */
[----:B------:R-:W-:Y:S02]  /*1720*/  LOP3.LUT R22, R96, 0x3, RZ, 0xc0, !PT ;  /* 0x0000000360167812 */ /* 0x000fe400078ec0ff */
[----:B------:R-:W-:Y:S02]  /*1730*/  IADD3 R155, P2, R143, 0x21, RZ ;  /* 0x000000218f9b7810 */ /* 0x000fe40007f5e0ff */
[----:B------:R-:W-:-:S03]  /*1740*/  IADD3 R23, R23, R147, R136 ;  /* 0x0000009317177210 */ /* 0x000fc60007ffe088 */
[----:B------:R-:W-:Y:S01]  /*1750*/  HMMA.16816.F32.BF16 R96, R24, R92, RZ ;  /* 0x0000005c1860723c */ /* 0x000fe200000418ff */
[----:B------:R-:W-:-:S06]  /*1760*/  ISETP.GT.U32.AND P6, PT, R155, R118, PT ;  /* 0x000000769b00720c */ /* 0x000fcc0003fc4070 */
[----:B------:R-:W-:Y:S02]  /*1770*/  FSEL R93, R14, -INF , !P5 ;  /* 0xff8000000e5d7808 */ /* 0x000fe40006800000 */
[----:B------:R-:W-:Y:S01]  /*1780*/  IADD3 R147, P5, R143, 0x28, RZ ;  /* 0x000000288f937810 */ /* 0x000fe20007fbe0ff */
[--C-:B------:R-:W-:Y:S02]  /*1790*/  IMAD.X R92, RZ, RZ, R127.reuse, P2 ;  /* 0x000000ffff5c7224 */ /* 0x100fe400010e067f */
[----:B------:R-:W-:Y:S02]  /*17a0*/  FMUL R15, R15, c[0x0][0x188] ;  /* 0x000062000f0f7a20 */ /* 0x000fe40000400000 */
[----:B------:R-:W-:Y:S01]  /*17b0*/  IMAD.X R142, RZ, RZ, R127, P5 ;  /* 0x000000ffff8e7224 */ /* 0x000fe200028e067f */
[----:B------:R-:W-:Y:S01]  /*17c0*/  ISETP.GT.U32.AND P5, PT, R147, R118, PT ;  /* 0x000000769300720c */ /* 0x000fe20003fa4070 */
[----:B------:R-:W-:Y:S01]  /*17d0*/  FMUL R18, R18, c[0x0][0x188] ;  /* 0x0000620012127a20 */ /* 0x000fe20000400000 */
[----:B------:R-:W-:-:S02]  /*17e0*/  ISETP.GT.U32.AND.EX P6, PT, R92, RZ, PT, P6 ;  /* 0x000000ff5c00720c */ /* 0x000fc40003fc4160 */
[----:B------:R-:W-:Y:S02]  /*17f0*/  ISETP.GT.U32.AND.EX P5, PT, R142, RZ, PT, P5 ;  /* 0x000000ff8e00720c */ /* 0x000fe40003fa4150 */
[----:B------:R-:W-:Y:S01]  /*1800*/  ISETP.GT.U32.AND P3, PT, R155, R112, PT ;  /* 0x000000709b00720c */ /* 0x000fe20003f64070 */
[----:B------:R-:W-:Y:S01]  /*1810*/  HMMA.16816.F32.BF16 R64, R24, R66, RZ ;  /* 0x000000421840723c */ /* 0x000fe200000418ff */
[----:B------:R-:W-:Y:S02]  /*1820*/  IADD3 R138, R140, R149, R138 ;  /* 0x000000958c8a7210 */ /* 0x000fe40007ffe08a */
[----:B------:R-:W-:Y:S02]  /*1830*/  FSEL R155, R15, -INF , !P6 ;  /* 0xff8000000f9b7808 */ /* 0x000fe40007000000 */
[C---:B------:R-:W-:Y:S02]  /*1840*/  IADD3 R149, P2, R143.reuse, 0x29, RZ ;  /* 0x000000298f957810 */ /* 0x040fe40007f5e0ff */
[----:B------:R-:W-:-:S02]  /*1850*/  IADD3 R183, P6, R143, 0x30, RZ ;  /* 0x000000308fb77810 */ /* 0x000fc40007fde0ff */
[----:B------:R-:W-:Y:S02]  /*1860*/  FSEL R151, R18, -INF , !P5 ;  /* 0xff80000012977808 */ /* 0x000fe40006800000 */
[----:B------:R-:W-:Y:S01]  /*1870*/  IADD3 R161, P5, R143, 0x31, RZ ;  /* 0x000000318fa17810 */ /* 0x000fe20007fbe0ff */
[--C-:B------:R-:W-:Y:S01]  /*1880*/  IMAD.X R140, RZ, RZ, R127.reuse, P2 ;  /* 0x000000ffff8c7224 */ /* 0x100fe200010e067f */
[----:B------:R-:W-:Y:S01]  /*1890*/  IADD3 R22, R22, R145, R134 ;  /* 0x0000009116167210 */ /* 0x000fe20007ffe086 */
[--C-:B------:R-:W-:Y:S01]  /*18a0*/  IMAD.X R148, RZ, RZ, R127.reuse, P6 ;  /* 0x000000ffff947224 */ /* 0x100fe200030e067f */
[-C--:B------:R-:W-:Y:S01]  /*18b0*/  ISETP.GT.U32.AND P2, PT, R149, R118.reuse, PT ;  /* 0x000000769500720c */ /* 0x080fe20003f44070 */
[----:B------:R-:W-:Y:S01]  /*18c0*/  IMAD.X R134, RZ, RZ, R127, P5 ;  /* 0x000000ffff867224 */ /* 0x000fe200028e067f */
[----:B------:R-:W-:Y:S02]  /*18d0*/  ISETP.GT.U32.AND P6, PT, R183, R118, PT ;  /* 0x00000076b700720c */ /* 0x000fe40003fc4070 */
[----:B------:R-:W-:Y:S01]  /*18e0*/  ISETP.GT.U32.AND P4, PT, R69, R112, PT ;  /* 0x000000704500720c */ /* 0x000fe20003f84070 */
[----:B------:R-:W-:Y:S01]  /*18f0*/  FMUL R19, R19, c[0x0][0x188] ;  /* 0x0000620013137a20 */ /* 0x000fe20000400000 */
[----:B------:R-:W-:Y:S01]  /*1900*/  ISETP.GT.U32.AND P5, PT, R161, R118, PT ;  /* 0x00000076a100720c */ /* 0x000fe20003fa4070 */
[----:B------:R-:W-:Y:S01]  /*1910*/  FMUL R62, R62, c[0x0][0x188] ;  /* 0x000062003e3e7a20 */ /* 0x000fe20000400000 */
[----:B------:R-:W-:Y:S01]  /*1920*/  HMMA.16816.F32.BF16 R68, R24, R76, RZ ;  /* 0x0000004c1844723c */ /* 0x000fe200000418ff */
[----:B------:R-:W-:Y:S01]  /*1930*/  FMUL R20, R20, c[0x0][0x188] ;  /* 0x0000620014147a20 */ /* 0x000fe20000400000 */
[----:B------:R-:W-:Y:S01]  /*1940*/  ISETP.GT.U32.AND.EX P2, PT, R140, RZ, PT, P2 ;  /* 0x000000ff8c00720c */ /* 0x000fe20003f44120 */
[----:B------:R-:W-:Y:S01]  /*1950*/  FMUL R63, R63, c[0x0][0x188] ;  /* 0x000062003f3f7a20 */ /* 0x000fe20000400000 */
[----:B------:R-:W-:-:S02]  /*1960*/  ISETP.GT.U32.AND.EX P6, PT, R148, RZ, PT, P6 ;  /* 0x000000ff9400720c */ /* 0x000fc40003fc4160 */
[----:B------:R-:W-:Y:S02]  /*1970*/  ISETP.GT.U32.AND.EX P4, PT, R86, RZ, PT, P4 ;  /* 0x000000ff5600720c */ /* 0x000fe40003f84140 */
[----:B------:R-:W-:Y:S01]  /*1980*/  HMMA.16816.F32.BF16 R72, R24, R78, RZ ;  /* 0x0000004e1848723c */ /* 0x000fe200000418ff */
[----:B------:R-:W-:Y:S02]  /*1990*/  ISETP.GT.U32.AND.EX P5, PT, R134, RZ, PT, P5 ;  /* 0x000000ff8600720c */ /* 0x000fe40003fa4150 */
[----:B------:R-:W-:Y:S02]  /*19a0*/  FSEL R145, R19, -INF , !P2 ;  /* 0xff80000013917808 */ /* 0x000fe40005000000 */
[----:B------:R-:W-:-:S03]  /*19b0*/  FSEL R153, R62, -INF , !P6 ;  /* 0xff8000003e997808 */ /* 0x000fc60007000000 */
[C---:B------:R-:W-:Y:S01]  /*19c0*/  HMMA.16816.F32.BF16 R76, R24.reuse, R82, RZ ;  /* 0x00000052184c723c */ /* 0x040fe200000418ff */
[----:B------:R-:W-:Y:S02]  /*19d0*/  FSEL R20, R20, -INF , !P4 ;  /* 0xff80000014147808 */ /* 0x000fe40006000000 */
[----:B------:R-:W-:Y:S02]  /*19e0*/  IADD3 R181, P2, R143, 0x38, RZ ;  /* 0x000000388fb57810 */ /* 0x000fe40007f5e0ff */
[-C--:B------:R-:W-:Y:S02]  /*19f0*/  ISETP.GT.U32.AND P6, PT, R147, R112.reuse, PT ;  /* 0x000000709300720c */ /* 0x080fe40003fc4070 */
[----:B------:R-:W-:Y:S02]  /*1a00*/  ISETP.GT.U32.AND P4, PT, R87, R112, PT ;  /* 0x000000705700720c */ /* 0x000fe40003f84070 */
[----:B------:R-:W-:Y:S01]  /*1a10*/  FSEL R147, R63, -INF , !P5 ;  /* 0xff8000003f937808 */ /* 0x000fe20006800000 */
[----:B------:R-:W-:Y:S01]  /*1a20*/  HMMA.16816.F32.BF16 R84, R24, R88, RZ ;  /* 0x000000581854723c */ /* 0x000fe200000418ff */
[----:B------:R-:W-:Y:S01]  /*1a30*/  IADD3 R179, P5, R143, 0x39, RZ ;  /* 0x000000398fb37810 */ /* 0x000fe20007fbe0ff */
[----:B------:R-:W-:-:S06]  /*1a40*/  FMUL R66, R66, c[0x0][0x188] ;  /* 0x0000620042427a20 */ /* 0x000fcc0000400000 */
[----:B------:R-:W-:Y:S01]  /*1a50*/  HMMA.16816.F32.BF16 R80, R24, R80, RZ ;  /* 0x000000501850723c */ /* 0x000fe200000418ff */
[----:B------:R-:W-:Y:S01]  /*1a60*/  IMAD.X R136, RZ, RZ, R127, P5 ;  /* 0x000000ffff887224 */ /* 0x000fe200028e067f */
[----:B------:R-:W-:-:S06]  /*1a70*/  ISETP.GT.U32.AND P5, PT, R179, R118, PT ;  /* 0x00000076b300720c */ /* 0x000fcc0003fa4070 */
[----:B------:R-:W-:Y:S01]  /*1a80*/  HMMA.16816.F32.BF16 R88, R24, R90, RZ ;  /* 0x0000005a1858723c */ /* 0x000fe200000418ff */
[----:B------:R-:W-:-:S07]  /*1a90*/  FMUL R67, R67, c[0x0][0x188] ;  /* 0x0000620043437a20 */ /* 0x000fce0000400000 */
[----:B------:R-:W-:Y:S07]  /*1aa0*/  HMMA.16816.F32.BF16 R24, R24, R94, RZ ;  /* 0x0000005e1818723c */ /* 0x000fee00000418ff */
[----:B------:R-:W-:Y:S01]  /*1ab0*/  IMAD.X R94, RZ, RZ, R127, P2 ;  /* 0x000000ffff5e7224 */ /* 0x000fe200010e067f */
[----:B------:R-:W-:Y:S02]  /*1ac0*/  ISETP.GT.U32.AND P2, PT, R181, R118, PT ;  /* 0x00000076b500720c */ /* 0x000fe40003f44070 */
[----:B------:R-:W-:-:S02]  /*1ad0*/  ISETP.GT.U32.AND.EX P5, PT, R136, RZ, PT, P5 ;  /* 0x000000ff8800720c */ /* 0x000fc40003fa4150 */
[----:B------:R-:W-:Y:S02]  /*1ae0*/  ISETP.GT.U32.AND.EX P2, PT, R94, RZ, PT, P2 ;  /* 0x000000ff5e00720c */ /* 0x000fe40003f44120 */
[----:B------:R-:W-:Y:S02]  /*1af0*/  LOP3.LUT R163, R143, 0x59, RZ, 0xfc, !PT ;  /* 0x000000598fa37812 */ /* 0x000fe400078efcff */
[----:B------:R-:W-:Y:S02]  /*1b00*/  FSEL R95, R66, -INF , !P2 ;  /* 0xff800000425f7808 */ /* 0x000fe40005000000 */
[----:B------:R-:W-:Y:S02]  /*1b10*/  ISETP.GT.U32.AND P2, PT, R149, R112, PT ;  /* 0x000000709500720c */ /* 0x000fe40003f44070 */
[----:B------:R-:W-:Y:S02]  /*1b20*/  FSEL R149, R67, -INF , !P5 ;  /* 0xff80000043957808 */ /* 0x000fe40006800000 */
[----:B------:R-:W-:Y:S01]  /*1b30*/  ISETP.GT.U32.AND P5, PT, R163, R118, PT ;  /* 0x00000076a300720c */ /* 0x000fe20003fa4070 */
[----:B------:R-:W-:Y:S01]  /*1b40*/  FMUL R15, R79, c[0x0][0x188] ;  /* 0x000062004f0f7a20 */ /* 0x000fe20000400000 */
[----:B------:R-:W-:Y:S01]  /*1b50*/  LOP3.LUT R138, R138, 0xf, RZ, 0xc0, !PT ;  /* 0x0000000f8a8a7812 */ /* 0x000fe200078ec0ff */
[----:B------:R-:W-:Y:S01]  /*1b60*/  IMAD.SHL.U32 R14, R22, 0x100, RZ ;  /* 0x00000100160e7824 */ /* 0x000fe200078e00ff */
[----:B------:R-:W-:-:S02]  /*1b70*/  ISETP.GT.U32.AND.EX P5, PT, R127, RZ, PT, P5 ;  /* 0x000000ff7f00720c */ /* 0x000fc40003fa4150 */
[----:B------:R-:W-:Y:S02]  /*1b80*/  LOP3.LUT R175, R143, 0x58, RZ, 0xfc, !PT ;  /* 0x000000588faf7812 */ /* 0x000fe400078efcff */
[----:B------:R-:W-:Y:S01]  /*1b90*/  FSEL R15, R15, -INF , !P5 ;  /* 0xff8000000f0f7808 */ /* 0x000fe20006800000 */
[----:B------:R-:W-:Y:S01]  /*1ba0*/  IMAD R138, R157, 0x10, R138 ;  /* 0x000000109d8a7824 */ /* 0x000fe200078e028a */
[----:B------:R-:W-:Y:S02]  /*1bb0*/  LOP3.LUT R14, R14, 0xf00, RZ, 0xe2, !PT ;  /* 0x00000f000e0e7812 */ /* 0x000fe400078ee2ff */
[----:B------:R-:W-:Y:S01]  /*1bc0*/  ISETP.GT.U32.AND P5, PT, R175, R118, PT ;  /* 0x00000076af00720c */ /* 0x000fe20003fa4070 */
[----:B------:R-:W-:Y:S01]  /*1bd0*/  FMUL R19, R78, c[0x0][0x188] ;  /* 0x000062004e137a20 */ /* 0x000fe20000400000 */
[----:B------:R-:W-:Y:S01]  /*1be0*/  LOP3.LUT R177, R143, 0x51, RZ, 0xfc, !PT ;  /* 0x000000518fb17812 */ /* 0x000fe200078efcff */
[----:B------:R-:W-:Y:S01]  /*1bf0*/  IMAD R14, R23, 0x1000, R14 ;  /* 0x00001000170e7824 */ /* 0x000fe200078e020e */
[----:B------:R-:W-:-:S02]  /*1c00*/  ISETP.GT.U32.AND.EX P5, PT, R127, RZ, PT, P5 ;  /* 0x000000ff7f00720c */ /* 0x000fc40003fa4150 */
[----:B------:R-:W-:Y:S02]  /*1c10*/  LOP3.LUT R23, R138, 0xff, RZ, 0xc0, !PT ;  /* 0x000000ff8a177812 */ /* 0x000fe400078ec0ff */
[----:B------:R-:W-:Y:S02]  /*1c20*/  FMNMX R18, R133, R132, !PT ;  /* 0x0000008485127209 */ /* 0x000fe40007800000 */
[----:B------:R-:W-:Y:S02]  /*1c30*/  FSEL R19, R19, -INF , !P5 ;  /* 0xff80000013137808 */ /* 0x000fe40006800000 */
[----:B------:R-:W-:Y:S01]  /*1c40*/  ISETP.GT.U32.AND P5, PT, R177, R118, PT ;  /* 0x00000076b100720c */ /* 0x000fe20003fa4070 */
[----:B------:R-:W-:Y:S01]  /*1c50*/  IMAD.IADD R14, R14, 0x1, R23 ;  /* 0x000000010e0e7824 */ /* 0x000fe200078e0217 */
[----:B------:R-:W-:Y:S01]  /*1c60*/  FMNMX R18, R131, R18, !PT ;  /* 0x0000001283127209 */ /* 0x000fe20007800000 */
[----:B------:R-:W-:Y:S01]  /*1c70*/  FMUL R23, R83, c[0x0][0x188] ;  /* 0x0000620053177a20 */ /* 0x000fe20000400000 */
[----:B------:R-:W-:-:S02]  /*1c80*/  ISETP.GT.U32.AND.EX P5, PT, R127, RZ, PT, P5 ;  /* 0x000000ff7f00720c */ /* 0x000fc40003fa4150 */
[----:B------:R-:W-:Y:S02]  /*1c90*/  LOP3.LUT R165, R143, 0x50, RZ, 0xfc, !PT ;  /* 0x000000508fa57812 */ /* 0x000fe400078efcff */
[----:B------:R-:W-:Y:S02]  /*1ca0*/  FMNMX R18, R129, R18, !PT ;  /* 0x0000001281127209 */ /* 0x000fe40007800000 */
[----:B------:R-:W-:Y:S02]  /*1cb0*/  FSEL R23, R23, -INF , !P5 ;  /* 0xff80000017177808 */ /* 0x000fe40006800000 */
[----:B------:R-:W-:Y:S02]  /*1cc0*/  ISETP.GT.U32.AND P5, PT, R165, R118, PT ;  /* 0x00000076a500720c */ /* 0x000fe40003fa4070 */
[----:B------:R-:W-:Y:S01]  /*1cd0*/  FMNMX R18, R135, R18, !PT ;  /* 0x0000001287127209 */ /* 0x000fe20007800000 */
[----:B------:R-:W-:Y:S01]  /*1ce0*/  FMUL R63, R82, c[0x0][0x188] ;  /* 0x00006200523f7a20 */ /* 0x000fe20000400000 */
[----:B------:R-:W-:-:S02]  /*1cf0*/  ISETP.GT.U32.AND.EX P5, PT, R127, RZ, PT, P5 ;  /* 0x000000ff7f00720c */ /* 0x000fc40003fa4150 */
[----:B------:R-:W-:Y:S02]  /*1d00*/  FMNMX R18, R137, R18, !PT ;  /* 0x0000001289127209 */ /* 0x000fe40007800000 */
[----:B------:R-:W-:Y:S02]  /*1d10*/  LOP3.LUT R167, R143, 0x49, RZ, 0xfc, !PT ;  /* 0x000000498fa77812 */ /* 0x000fe400078efcff */
[----:B------:R-:W-:Y:S02]  /*1d20*/  FSEL R63, R63, -INF , !P5 ;  /* 0xff8000003f3f7808 */ /* 0x000fe40006800000 */
[----:B------:R-:W-:Y:S02]  /*1d30*/  FMNMX R18, R139, R18, !PT ;  /* 0x000000128b127209 */ /* 0x000fe40007800000 */
[----:B------:R-:W-:Y:S01]  /*1d40*/  ISETP.GT.U32.AND P5, PT, R167, R118, PT ;  /* 0x00000076a700720c */ /* 0x000fe20003fa4070 */
[----:B------:R-:W-:Y:S01]  /*1d50*/  FMUL R67, R75, c[0x0][0x188] ;  /* 0x000062004b437a20 */ /* 0x000fe20000400000 */
[----:B------:R-:W-:-:S02]  /*1d60*/  FMNMX R18, R141, R18, !PT ;  /* 0x000000128d127209 */ /* 0x000fc40007800000 */
[----:B------:R-:W-:Y:S02]  /*1d70*/  ISETP.GT.U32.AND.EX P5, PT, R127, RZ, PT, P5 ;  /* 0x000000ff7f00720c */ /* 0x000fe40003fa4150 */
[----:B------:R-:W-:Y:S02]  /*1d80*/  LOP3.LUT R171, R143, 0x48, RZ, 0xfc, !PT ;  /* 0x000000488fab7812 */ /* 0x000fe400078efcff */
[----:B------:R-:W-:Y:S02]  /*1d90*/  FMNMX R18, R93, R18, !PT ;  /* 0x000000125d127209 */ /* 0x000fe40007800000 */
[----:B------:R-:W-:Y:S02]  /*1da0*/  FSEL R67, R67, -INF , !P5 ;  /* 0xff80000043437808 */ /* 0x000fe40006800000 */
[----:B------:R-:W-:Y:S01]  /*1db0*/  ISETP.GT.U32.AND P5, PT, R171, R118, PT ;  /* 0x00000076ab00720c */ /* 0x000fe20003fa4070 */
[----:B------:R-:W-:Y:S01]  /*1dc0*/  FMUL R74, R74, c[0x0][0x188] ;  /* 0x000062004a4a7a20 */ /* 0x000fe20000400000 */
[----:B------:R-:W-:-:S02]  /*1dd0*/  FMNMX R18, R155, R18, !PT ;  /* 0x000000129b127209 */ /* 0x000fc40007800000 */
[----:B------:R-:W-:Y:S02]  /*1de0*/  ISETP.GT.U32.AND.EX P5, PT, R127, RZ, PT, P5 ;  /* 0x000000ff7f00720c */ /* 0x000fe40003fa4150 */
[----:B------:R-:W-:Y:S02]  /*1df0*/  LOP3.LUT R169, R143, 0x41, RZ, 0xfc, !PT ;  /* 0x000000418fa97812 */ /* 0x000fe400078efcff */
[----:B------:R-:W-:Y:S02]  /*1e00*/  FMNMX R18, R151, R18, !PT ;  /* 0x0000001297127209 */ /* 0x000fe40007800000 */
[----:B------:R-:W-:Y:S02]  /*1e10*/  FSEL R75, R74, -INF , !P5 ;  /* 0xff8000004a4b7808 */ /* 0x000fe40006800000 */
[----:B------:R-:W-:Y:S02]  /*1e20*/  ISETP.GT.U32.AND P5, PT, R169, R118, PT ;  /* 0x00000076a900720c */ /* 0x000fe40003fa4070 */
        /* <DEDUP_REMOVED lines=11> */
[----:B------:R-:W-:Y:S02]  /*1ee0*/  FSEL R159, R159, -INF , !P5 ;  /* 0xff8000009f9f7808 */ /* 0x000fe40006800000 */
[----:B------:R-:W-:-:S04]  /*1ef0*/  FMNMX R18, R149, R18, !PT ;  /* 0x0000001295127209 */ /* 0x000fc80007800000 */
[----:B------:R-:W-:-:S04]  /*1f00*/  FMNMX R18, R159, R18, !PT ;  /* 0x000000129f127209 */ /* 0x000fc80007800000 */
[----:B------:R-:W-:Y:S02]  /*1f10*/  FMNMX R18, R143, R18, !PT ;  /* 0x000000128f127209 */ /* 0x000fe40007800000 */
[----:B------:R-:W-:Y:S02]  /*1f20*/  LOP3.LUT R70, R14, 0xffff, RZ, 0xc0, !PT ;  /* 0x0000ffff0e467812 */ /* 0x000fe400078ec0ff */
[----:B------:R-:W-:Y:S02]  /*1f30*/  FMNMX R18, R75, R18, !PT ;  /* 0x000000124b127209 */ /* 0x000fe40007800000 */
[----:B------:R-:W-:Y:S02]  /*1f40*/  SHF.R.U32.HI R14, RZ, 0xd, R70 ;  /* 0x0000000dff0e7819 */ /* 0x000fe40000011646 */
[----:B------:R-:W-:Y:S01]  /*1f50*/  FMNMX R18, R67, R18, !PT ;  /* 0x0000001243127209 */ /* 0x000fe20007800000 */
[----:B------:R-:W-:Y:S01]  /*1f60*/  FMUL R71, R86, c[0x0][0x188] ;  /* 0x0000620056477a20 */ /* 0x000fe20000400000 */
[----:B------:R-:W-:-:S02]  /*1f70*/  LOP3.LUT P5, RZ, R14, 0x1, RZ, 0xc0, !PT ;  /* 0x000000010eff7812 */ /* 0x000fc400078ac0ff */
[----:B------:R-:W-:Y:S02]  /*1f80*/  FMNMX R18, R63, R18, !PT ;  /* 0x000000123f127209 */ /* 0x000fe40007800000 */
[--C-:B------:R-:W-:Y:S02]  /*1f90*/  SHF.R.U32.HI R14, RZ, 0xc, R70.reuse ;  /* 0x0000000cff0e7819 */ /* 0x100fe40000011646 */
[----:B------:R-:W-:Y:S01]  /*1fa0*/  FMNMX R18, R23, R18, !PT ;  /* 0x0000001217127209 */ /* 0x000fe20007800000 */
[----:B------:R-:W-:Y:S01]  /*1fb0*/  FMUL R79, R87, c[0x0][0x188] ;  /* 0x00006200574f7a20 */ /* 0x000fe20000400000 */
[----:B------:R-:W-:Y:S02]  /*1fc0*/  FSEL R71, R71, -INF , !P5 ;  /* 0xff80000047477808 */ /* 0x000fe40006800000 */
[----:B------:R-:W-:Y:S02]  /*1fd0*/  LOP3.LUT P5, RZ, R14, 0x1, RZ, 0xc0, !PT ;  /* 0x000000010eff7812 */ /* 0x000fe400078ac0ff */
[----:B------:R-:W-:-:S02]  /*1fe0*/  SHF.R.U32.HI R14, RZ, 0x9, R70 ;  /* 0x00000009ff0e7819 */ /* 0x000fc40000011646 */
[----:B------:R-:W-:Y:S01]  /*1ff0*/  FMNMX R18, R19, R18, !PT ;  /* 0x0000001213127209 */ /* 0x000fe20007800000 */
[----:B------:R-:W-:Y:S01]  /*2000*/  FMUL R83, R90, c[0x0][0x188] ;  /* 0x000062005a537a20 */ /* 0x000fe20000400000 */
[----:B------:R-:W-:Y:S02]  /*2010*/  FSEL R79, R79, -INF , !P5 ;  /* 0xff8000004f4f7808 */ /* 0x000fe40006800000 */
[----:B------:R-:W-:Y:S02]  /*2020*/  LOP3.LUT P5, RZ, R14, 0x1, RZ, 0xc0, !PT ;  /* 0x000000010eff7812 */ /* 0x000fe400078ac0ff */
[----:B------:R-:W-:Y:S02]  /*2030*/  FMNMX R18, R15, R18, !PT ;  /* 0x000000120f127209 */ /* 0x000fe40007800000 */
[----:B------:R-:W-:Y:S01]  /*2040*/  SHF.R.U32.HI R14, RZ, 0x8, R70 ;  /* 0x00000008ff0e7819 */ /* 0x000fe20000011646 */
[----:B------:R-:W-:Y:S01]  /*2050*/  FMUL R87, R91, c[0x0][0x188] ;  /* 0x000062005b577a20 */ /* 0x000fe20000400000 */
[----:B------:R-:W-:-:S02]  /*2060*/  FSEL R83, R83, -INF , !P5 ;  /* 0xff80000053537808 */ /* 0x000fc40006800000 */
[----:B------:R-:W-:Y:S02]  /*2070*/  FMNMX R18, R71, R18, !PT ;  /* 0x0000001247127209 */ /* 0x000fe40007800000 */
[----:B------:R-:W-:Y:S02]  /*2080*/  LOP3.LUT P5, RZ, R14, 0x1, RZ, 0xc0, !PT ;  /* 0x000000010eff7812 */ /* 0x000fe400078ac0ff */
[----:B------:R-:W-:Y:S01]  /*2090*/  SHF.R.U32.HI R14, RZ, 0x5, R70 ;  /* 0x00000005ff0e7819 */ /* 0x000fe20000011646 */
[----:B------:R-:W-:Y:S01]  /*20a0*/  FMUL R91, R98, c[0x0][0x188] ;  /* 0x00006200625b7a20 */ /* 0x000fe20000400000 */
[----:B------:R-:W-:Y:S02]  /*20b0*/  FMNMX R18, R79, R18, !PT ;  /* 0x000000124f127209 */ /* 0x000fe40007800000 */
[----:B------:R-:W-:Y:S02]  /*20c0*/  FSEL R87, R87, -INF , !P5 ;  /* 0xff80000057577808 */ /* 0x000fe40006800000 */
[----:B------:R-:W-:-:S02]  /*20d0*/  LOP3.LUT P5, RZ, R14, 0x1, RZ, 0xc0, !PT ;  /* 0x000000010eff7812 */ /* 0x000fc400078ac0ff */
[--C-:B------:R-:W-:Y:S02]  /*20e0*/  SHF.R.U32.HI R14, RZ, 0x4, R70.reuse ;  /* 0x00000004ff0e7819 */ /* 0x100fe40000011646 */
[----:B------:R-:W-:Y:S01]  /*20f0*/  FMNMX R18, R83, R18, !PT ;  /* 0x0000001253127209 */ /* 0x000fe20007800000 */
[----:B------:R-:W-:Y:S01]  /*2100*/  FMUL R99, R99, c[0x0][0x188] ;  /* 0x0000620063637a20 */ /* 0x000fe20000400000 */
[----:B------:R-:W-:Y:S02]  /*2110*/  FSEL R91, R91, -INF , !P5 ;  /* 0xff8000005b5b7808 */ /* 0x000fe40006800000 */
[----:B------:R-:W-:Y:S02]  /*2120*/  LOP3.LUT P5, RZ, R14, 0x1, RZ, 0xc0, !PT ;  /* 0x000000010eff7812 */ /* 0x000fe400078ac0ff */
[----:B------:R-:W-:Y:S02]  /*2130*/  SHF.R.U32.HI R14, RZ, 0x1, R70 ;  /* 0x00000001ff0e7819 */ /* 0x000fe40000011646 */
[----:B------:R-:W-:Y:S01]  /*2140*/  FMNMX R18, R87, R18, !PT ;  /* 0x0000001257127209 */ /* 0x000fe20007800000 */
[----:B------:R-:W-:Y:S01]  /*2150*/  FMUL R26, R26, c[0x0][0x188] ;  /* 0x000062001a1a7a20 */ /* 0x000fe20000400000 */
[----:B------:R-:W-:-:S02]  /*2160*/  FSEL R99, R99, -INF , !P5 ;  /* 0xff80000063637808 */ /* 0x000fc40006800000 */
[----:B------:R-:W-:Y:S02]  /*2170*/  LOP3.LUT P5, RZ, R14, 0x1, RZ, 0xc0, !PT ;  /* 0x000000010eff7812 */ /* 0x000fe400078ac0ff */
[----:B------:R-:W-:Y:S01]  /*2180*/  FMNMX R18, R91, R18, !PT ;  /* 0x000000125b127209 */ /* 0x000fe20007800000 */
[----:B------:R-:W-:Y:S01]  /*2190*/  FMUL R157, R27, c[0x0][0x188] ;  /* 0x000062001b9d7a20 */ /* 0x000fe20000400000 */
[----:B------:R-:W-:Y:S02]  /*21a0*/  FSEL R27, R26, -INF , !P5 ;  /* 0xff8000001a1b7808 */ /* 0x000fe40006800000 */
[----:B------:R-:W-:Y:S02]  /*21b0*/  FMNMX R18, R99, R18, !PT ;  /* 0x0000001263127209 */ /* 0x000fe40007800000 */
[----:B------:R-:W-:Y:S02]  /*21c0*/  FSEL R157, R157, -INF , !P1 ;  /* 0xff8000009d9d7808 */ /* 0x000fe40004800000 */
[----:B------:R-:W-:-:S04]  /*21d0*/  FMNMX R18, R27, R18, !PT ;  /* 0x000000121b127209 */ /* 0x000fc80007800000 */
[----:B------:R-:W-:Y:S02]  /*21e0*/  FMNMX R26, R157, R18, !PT ;  /* 0x000000129d1a7209 */ /* 0x000fe40007800000 */
[----:B------:R-:W-:-:S03]  /*21f0*/  ISETP.GT.U32.AND P1, PT, R161, R112, PT ;  /* 0x00000070a100720c */ /* 0x000fc60003f24070 */
[----:B------:R-:W0:Y:S01]  /*2200*/  SHFL.BFLY PT, R161, R26, 0x2, 0x1f ;  /* 0x0c401f001aa17f89 */ /* 0x000e2200000e0000 */
[----:B------:R-:W-:Y:S01]  /*2210*/  FMUL R21, R21, c[0x0][0x188] ;  /* 0x0000620015157a20 */ /* 0x000fe20000400000 */
[----:B------:R-:W-:Y:S01]  /*2220*/  ISETP.GT.U32.AND.EX P0, PT, R144, RZ, PT, P0 ;  /* 0x000000ff9000720c */ /* 0x000fe20003f04100 */
[----:B------:R-:W-:Y:S01]  /*2230*/  FMUL R13, R13, c[0x0][0x188] ;  /* 0x000062000d0d7a20 */ /* 0x000fe20000400000 */
[----:B------:R-:W-:Y:S01]  /*2240*/  ISETP.GT.U32.AND.EX P3, PT, R92, RZ, PT, P3 ;  /* 0x000000ff5c00720c */ /* 0x000fe20003f64130 */
[----:B------:R-:W-:Y:S01]  /*2250*/  FMUL R18, R16, c[0x0][0x188] ;  /* 0x0000620010127a20 */ /* 0x000fe20000400000 */
[----:B------:R-:W-:Y:S01]  /*2260*/  ISETP.GT.U32.AND.EX P6, PT, R142, RZ, PT, P6 ;  /* 0x000000ff8e00720c */ /* 0x000fe20003fc4160 */
[----:B------:R-:W-:Y:S01]  /*2270*/  FMUL R17, R17, c[0x0][0x188] ;  /* 0x0000620011117a20 */ /* 0x000fe20000400000 */
[----:B------:R-:W-:Y:S01]  /*2280*/  ISETP.GT.U32.AND.EX P2, PT, R140, RZ, PT, P2 ;  /* 0x000000ff8c00720c */ /* 0x000fe20003f44120 */
[----:B------:R-:W-:Y:S01]  /*2290*/  FMUL R14, R12, c[0x0][0x188] ;  /* 0x000062000c0e7a20 */ /* 0x000fe20000400000 */
[----:B------:R-:W-:-:S02]  /*22a0*/  ISETP.GT.U32.AND.EX P4, PT, R146, RZ, PT, P4 ;  /* 0x000000ff9200720c */ /* 0x000fc40003f84140 */
[----:B------:R-:W-:Y:S02]  /*22b0*/  FSEL R12, R21, -INF , !P0 ;  /* 0xff800000150c7808 */ /* 0x000fe40004000000 */
[----:B------:R-:W-:Y:S02]  /*22c0*/  FSEL R16, R13, -INF , !P3 ;  /* 0xff8000000d107808 */ /* 0x000fe40005800000 */
[-C--:B------:R-:W-:Y:S01]  /*22d0*/  ISETP.GT.U32.AND P0, PT, R181, R112.reuse, PT ;  /* 0x00000070b500720c */ /* 0x080fe20003f04070 */
[----:B------:R-:W-:Y:S01]  /*22e0*/  IMAD.WIDE R180, R107, 0x2, R48 ;  /* 0x000000026bb47825 */ /* 0x000fe200078e0230 */
[-C--:B------:R-:W-:Y:S02]  /*22f0*/  ISETP.GT.U32.AND P3, PT, R163, R112.reuse, PT ;  /* 0x00000070a300720c */ /* 0x080fe40003f64070 */
[----:B------:R-:W-:Y:S01]  /*2300*/  FSEL R18, R18, -INF , !P6 ;  /* 0xff80000012127808 */ /* 0x000fe20007000000 */
[----:B------:R-:W-:Y:S01]  /*2310*/  IMAD.WIDE R162, R107, 0x2, R56 ;  /* 0x000000026ba27825 */ /* 0x000fe200078e0238 */
[-C--:B------:R-:W-:Y:S01]  /*2320*/  ISETP.GT.U32.AND P6, PT, R175, R112.reuse, PT ;  /* 0x00000070af00720c */ /* 0x080fe20003fc4070 */
[----:B------:R-:W2:Y:S01]  /*2330*/  LDG.E.U16 R82, [R180.64] ;  /* 0x00000006b4527981 */ /* 0x000ea2000c1e1500 */
[----:B0-----:R-:W-:Y:S01]  /*2340*/  FMNMX R13, R26, R161, !PT ;  /* 0x000000a11a0d7209 */ /* 0x001fe20007800000 */
[----:B------:R-:W-:Y:S01]  /*2350*/  IMAD.WIDE R160, R107, 0x2, R46 ;  /* 0x000000026ba07825 */ /* 0x000fe200078e022e */
[----:B------:R-:W-:Y:S01]  /*2360*/  FSEL R22, R17, -INF , !P2 ;  /* 0xff80000011167808 */ /* 0x000fe20005000000 */
[----:B------:R0:W3:Y:S01]  /*2370*/  LDG.E.U16 R26, [R162.64] ;  /* 0x00000006a21a7981 */ /* 0x0000e2000c1e1500 */
[-C--:B------:R-:W-:Y:S01]  /*2380*/  ISETP.GT.U32.AND P5, PT, R183, R112.reuse, PT ;  /* 0x00000070b700720c */ /* 0x080fe20003fa4070 */
[----:B------:R-:W-:Y:S01]  /*2390*/  IMAD.WIDE R174, R107, 0x2, R54 ;  /* 0x000000026bae7825 */ /* 0x000fe200078e0236 */
[----:B------:R-:W-:Y:S01]  /*23a0*/  FSEL R14, R14, -INF , !P4 ;  /* 0xff8000000e0e7808 */ /* 0x000fe20006000000 */
[----:B------:R1:W4:Y:S01]  /*23b0*/  LDG.E.U16 R161, [R160.64] ;  /* 0x00000006a0a17981 */ /* 0x000322000c1e1500 */
[-C--:B------:R-:W-:Y:S01]  /*23c0*/  ISETP.GT.U32.AND P2, PT, R177, R112.reuse, PT ;  /* 0x00000070b100720c */ /* 0x080fe20003f44070 */
[----:B------:R-:W-:Y:S01]  /*23d0*/  IMAD.WIDE R176, R107, 0x2, R52 ;  /* 0x000000026bb07825 */ /* 0x000fe200078e0234 */
[----:B------:R-:W-:Y:S01]  /*23e0*/  ISETP.GT.U32.AND P4, PT, R179, R112, PT ;  /* 0x00000070b300720c */ /* 0x000fe20003f84070 */
[----:B------:R-:W5:Y:S02]  /*23f0*/  LDG.E.U16 R17, [R174.64] ;  /* 0x00000006ae117981 */ /* 0x000f64000c1e1500 */
[----:B------:R-:W-:-:S02]  /*2400*/  IMAD.WIDE R182, R107, 0x2, R44 ;  /* 0x000000026bb67825 */ /* 0x000fc400078e022c */
[----:B------:R-:W5:Y:S02]  /*2410*/  LDG.E.U16 R62, [R176.64] ;  /* 0x00000006b03e7981 */ /* 0x000f64000c1e1500 */
[C---:B------:R-:W-:Y:S02]  /*2420*/  IMAD.WIDE R178, R107.reuse, 0x2, R50 ;  /* 0x000000026bb27825 */ /* 0x040fe400078e0232 */
[----:B------:R-:W5:Y:S02]  /*2430*/  LDG.E.U16 R90, [R182.64] ;  /* 0x00000006b65a7981 */ /* 0x000f64000c1e1500 */
[----:B------:R-:W-:Y:S02]  /*2440*/  IMAD.WIDE R184, R107, 0x2, R42 ;  /* 0x000000026bb87825 */ /* 0x000fe400078e022a */
[----:B------:R-:W5:Y:S04]  /*2450*/  LDG.E.U16 R21, [R178.64] ;  /* 0x00000006b2157981 */ /* 0x000f68000c1e1500 */
[----:B0-----:R-:W5:Y:S01]  /*2460*/  LDG.E.U16 R163, [R184.64] ;  /* 0x00000006b8a37981 */ /* 0x001f62000c1e1500 */
[----:B------:R-:W-:Y:S01]  /*2470*/  FMUL R61, R61, c[0x0][0x188] ;  /* 0x000062003d3d7a20 */ /* 0x000fe20000400000 */
[----:B------:R-:W-:Y:S01]  /*2480*/  ISETP.GT.U32.AND.EX P1, PT, R134, RZ, PT, P1 ;  /* 0x000000ff8600720c */ /* 0x000fe20003f24110 */
[----:B------:R-:W-:Y:S01]  /*2490*/  FMUL R65, R65, c[0x0][0x188] ;  /* 0x0000620041417a20 */ /* 0x000fe20000400000 */
[----:B------:R-:W-:Y:S01]  /*24a0*/  ISETP.GT.U32.AND.EX P4, PT, R136, RZ, PT, P4 ;  /* 0x000000ff8800720c */ /* 0x000fe20003f84140 */
[----:B------:R-:W-:Y:S01]  /*24b0*/  FMUL R60, R60, c[0x0][0x188] ;  /* 0x000062003c3c7a20 */ /* 0x000fe20000400000 */
[----:B------:R-:W-:Y:S01]  /*24c0*/  FSEL R98, R61, -INF , !P1 ;  /* 0xff8000003d627808 */ /* 0x000fe20004800000 */
[----:B------:R-:W0:Y:S01]  /*24d0*/  SHFL.BFLY PT, R66, R13, 0x1, 0x1f ;  /* 0x0c201f000d427f89 */ /* 0x000e2200000e0000 */
[----:B------:R-:W-:-:S02]  /*24e0*/  FMNMX R61, R125, R126, !PT ;  /* 0x0000007e7d3d7209 */ /* 0x000fc40007800000 */
[----:B------:R-:W-:Y:S01]  /*24f0*/  FSEL R136, R65, -INF , !P4 ;  /* 0xff80000041887808 */ /* 0x000fe20006000000 */
[----:B------:R-:W-:Y:S01]  /*2500*/  FMUL R74, R77, c[0x0][0x188] ;  /* 0x000062004d4a7a20 */ /* 0x000fe20000400000 */
[----:B------:R-:W-:Y:S01]  /*2510*/  FMNMX R65, R124, R61, !PT ;  /* 0x0000003d7c417209 */ /* 0x000fe20007800000 */
[----:B------:R-:W-:Y:S01]  /*2520*/  FMUL R64, R64, c[0x0][0x188] ;  /* 0x0000620040407a20 */ /* 0x000fe20000400000 */
[----:B------:R-:W-:Y:S01]  /*2530*/  ISETP.GT.U32.AND.EX P5, PT, R148, RZ, PT, P5 ;  /* 0x000000ff9400720c */ /* 0x000fe20003fa4150 */
        /* <DEDUP_REMOVED lines=11> */
[C---:B------:R-:W-:Y:S01]  /*25f0*/  ISETP.GT.U32.AND.EX P2, PT, R127.reuse, RZ, PT, P2 ;  /* 0x000000ff7f00720c */ /* 0x040fe20003f44120 */
[----:B------:R-:W-:Y:S01]  /*2600*/  FMUL R76, R76, c[0x0][0x188] ;  /* 0x000062004c4c7a20 */ /* 0x000fe20000400000 */
[----:B------:R-:W-:Y:S01]  /*2610*/  FMNMX R65, R20, R65, !PT ;  /* 0x0000004114417209 */ /* 0x000fe20007800000 */
[----:B------:R-:W-:Y:S01]  /*2620*/  FMUL R84, R84, c[0x0][0x188] ;  /* 0x0000620054547a20 */ /* 0x000fe20000400000 */
[----:B------:R-:W-:Y:S01]  /*2630*/  ISETP.GT.U32.AND.EX P6, PT, R127, RZ, PT, P6 ;  /* 0x000000ff7f00720c */ /* 0x000fe20003fc4160 */
[----:B------:R-:W-:Y:S01]  /*2640*/  FMUL R152, R85, c[0x0][0x188] ;  /* 0x0000620055987a20 */ /* 0x000fe20000400000 */
[----:B------:R-:W-:Y:S01]  /*2650*/  FMNMX R65, R12, R65, !PT ;  /* 0x000000410c417209 */ /* 0x000fe20007800000 */
[----:B------:R-:W-:Y:S01]  /*2660*/  FMUL R88, R88, c[0x0][0x188] ;  /* 0x0000620058587a20 */ /* 0x000fe20000400000 */
[----:B------:R-:W-:Y:S02]  /*2670*/  BAR.SYNC.DEFER_BLOCKING 0x0 ;  /* 0x0000000000007b1d */ /* 0x000fe40000010000 */
[----:B------:R-:W-:-:S04]  /*2680*/  FMNMX R65, R14, R65, !PT ;  /* 0x000000410e417209 */ /* 0x000fc80007800000 */
[----:B------:R-:W-:-:S04]  /*2690*/  FMNMX R65, R16, R65, !PT ;  /* 0x0000004110417209 */ /* 0x000fc80007800000 */
[----:B------:R-:W-:Y:S02]  /*26a0*/  FMNMX R65, R18, R65, !PT ;  /* 0x0000004112417209 */ /* 0x000fe40007800000 */
[----:B------:R-:W-:Y:S02]  /*26b0*/  FSEL R92, R60, -INF , !P5 ;  /* 0xff8000003c5c7808 */ /* 0x000fe40006800000 */
[----:B------:R-:W-:-:S04]  /*26c0*/  FMNMX R65, R22, R65, !PT ;  /* 0x0000004116417209 */ /* 0x000fc80007800000 */
[----:B------:R-:W-:Y:S02]  /*26d0*/  FMNMX R65, R92, R65, !PT ;  /* 0x000000415c417209 */ /* 0x000fe40007800000 */
[----:B------:R-:W-:Y:S02]  /*26e0*/  FSEL R74, R74, -INF , !P3 ;  /* 0xff8000004a4a7808 */ /* 0x000fe40005800000 */
[----:B------:R-:W-:Y:S02]  /*26f0*/  FSEL R134, R64, -INF , !P0 ;  /* 0xff80000040867808 */ /* 0x000fe40004000000 */
[-C--:B------:R-:W-:Y:S02]  /*2700*/  ISETP.GT.U32.AND P3, PT, R173, R112.reuse, PT ;  /* 0x00000070ad00720c */ /* 0x080fe40003f64070 */
[----:B------:R-:W-:Y:S02]  /*2710*/  FMNMX R65, R98, R65, !PT ;  /* 0x0000004162417209 */ /* 0x000fe40007800000 */
[----:B------:R-:W-:-:S02]  /*2720*/  ISETP.GT.U32.AND P4, PT, R169, R112, PT ;  /* 0x00000070a900720c */ /* 0x000fc40003f84070 */
[----:B------:R-:W-:Y:S02]  /*2730*/  ISETP.GT.U32.AND.EX P3, PT, R127, RZ, PT, P3 ;  /* 0x000000ff7f00720c */ /* 0x000fe40003f64130 */
[----:B------:R-:W-:Y:S02]  /*2740*/  FMNMX R65, R134, R65, !PT ;  /* 0x0000004186417209 */ /* 0x000fe40007800000 */
[----:B------:R-:W-:Y:S02]  /*2750*/  ISETP.GT.U32.AND P0, PT, R171, R112, PT ;  /* 0x00000070ab00720c */ /* 0x000fe40003f04070 */
[----:B------:R-:W-:Y:S02]  /*2760*/  ISETP.GT.U32.AND.EX P4, PT, R127, RZ, PT, P4 ;  /* 0x000000ff7f00720c */ /* 0x000fe40003f84140 */
[----:B------:R-:W-:Y:S02]  /*2770*/  FSEL R168, R68, -INF , !P3 ;  /* 0xff80000044a87808 */ /* 0x000fe40005800000 */
[----:B------:R-:W-:-:S02]  /*2780*/  FMNMX R65, R136, R65, !PT ;  /* 0x0000004188417209 */ /* 0x000fc40007800000 */
[----:B0-----:R-:W-:Y:S02]  /*2790*/  FMNMX R66, R13, R66, !PT ;  /* 0x000000420d427209 */ /* 0x001fe40007800000 */
[-C--:B------:R-:W-:Y:S02]  /*27a0*/  ISETP.GT.U32.AND P1, PT, R167, R112.reuse, PT ;  /* 0x00000070a700720c */ /* 0x080fe40003f24070 */
[----:B------:R-:W-:Y:S02]  /*27b0*/  ISETP.GT.U32.AND.EX P0, PT, R127, RZ, PT, P0 ;  /* 0x000000ff7f00720c */ /* 0x000fe40003f04100 */
[----:B------:R-:W-:Y:S02]  /*27c0*/  FSEL R170, R69, -INF , !P4 ;  /* 0xff80000045aa7808 */ /* 0x000fe40006000000 */
[----:B------:R-:W-:Y:S02]  /*27d0*/  FMNMX R65, R168, R65, !PT ;  /* 0x00000041a8417209 */ /* 0x000fe40007800000 */
[----:B------:R-:W-:-:S02]  /*27e0*/  ISETP.GT.U32.AND P5, PT, R165, R112, PT ;  /* 0x00000070a500720c */ /* 0x000fc40003fa4070 */
[----:B------:R-:W-:Y:S02]  /*27f0*/  FMNMX R66, R66, R123, !PT ;  /* 0x0000007b42427209 */ /* 0x000fe40007800000 */
[----:B------:R-:W-:Y:S02]  /*2800*/  ISETP.GT.U32.AND.EX P1, PT, R127, RZ, PT, P1 ;  /* 0x000000ff7f00720c */ /* 0x000fe40003f24110 */
[----:B-1----:R-:W-:Y:S02]  /*2810*/  FSEL R160, R72, -INF , !P0 ;  /* 0xff80000048a07808 */ /* 0x002fe40004000000 */
[----:B------:R-:W-:Y:S01]  /*2820*/  FMNMX R65, R170, R65, !PT ;  /* 0x00000041aa417209 */ /* 0x000fe20007800000 */
[----:B------:R-:W-:Y:S01]  /*2830*/  FADD R13, R129, -R66 ;  /* 0x80000042810d7221 */ /* 0x000fe20000000000 */
[----:B------:R-:W-:Y:S02]  /*2840*/  ISETP.GT.U32.AND.EX P5, PT, R127, RZ, PT, P5 ;  /* 0x000000ff7f00720c */ /* 0x000fe40003fa4150 */
[----:B------:R-:W-:-:S02]  /*2850*/  FSEL R138, R73, -INF , !P1 ;  /* 0xff800000498a7808 */ /* 0x000fc40004800000 */
[----:B------:R-:W-:Y:S01]  /*2860*/  FMNMX R65, R160, R65, !PT ;  /* 0x00000041a0417209 */ /* 0x000fe20007800000 */
[----:B------:R-:W-:Y:S01]  /*2870*/  FMUL R60, R13, 1.4426950216293334961 ;  /* 0x3fb8aa3b0d3c7820 */ /* 0x000fe20000400000 */
[----:B------:R-:W-:Y:S02]  /*2880*/  FSEL R80, R80, -INF , !P5 ;  /* 0xff80000050507808 */ /* 0x000fe40006800000 */
[----:B------:R-:W-:Y:S02]  /*2890*/  FMNMX R65, R138, R65, !PT ;  /* 0x000000418a417209 */ /* 0x000fe40007800000 */
[----:B------:R-:W-:Y:S02]  /*28a0*/  SHF.R.U32.HI R13, RZ, 0xf, R70 ;  /* 0x0000000fff0d7819 */ /* 0x000fe40000011646 */
[----:B------:R-:W-:Y:S02]  /*28b0*/  FSEL R78, R78, -INF , !P2 ;  /* 0xff8000004e4e7808 */ /* 0x000fe40005000000 */
[----:B------:R-:W-:-:S02]  /*28c0*/  FMNMX R65, R80, R65, !PT ;  /* 0x0000004150417209 */ /* 0x000fc40007800000 */
[----:B------:R-:W-:Y:S02]  /*28d0*/  FSEL R76, R76, -INF , !P6 ;  /* 0xff8000004c4c7808 */ /* 0x000fe40007000000 */
[----:B------:R-:W-:Y:S02]  /*28e0*/  LOP3.LUT P6, RZ, R13, 0x1, RZ, 0xc0, !PT ;  /* 0x000000010dff7812 */ /* 0x000fe400078cc0ff */
[--C-:B------:R-:W-:Y:S02]  /*28f0*/  SHF.R.U32.HI R13, RZ, 0xe, R70.reuse ;  /* 0x0000000eff0d7819 */ /* 0x100fe40000011646 */
[----:B------:R-:W-:Y:S02]  /*2900*/  FMNMX R65, R78, R65, !PT ;  /* 0x000000414e417209 */ /* 0x000fe40007800000 */
[----:B------:R-:W-:Y:S02]  /*2910*/  LOP3.LUT P2, RZ, R13, 0x1, RZ, 0xc0, !PT ;  /* 0x000000010dff7812 */ /* 0x000fe4000784c0ff */
[----:B------:R-:W-:-:S02]  /*2920*/  SHF.R.U32.HI R13, RZ, 0xb, R70 ;  /* 0x0000000bff0d7819 */ /* 0x000fc40000011646 */
[----:B------:R-:W-:Y:S02]  /*2930*/  FMNMX R65, R76, R65, !PT ;  /* 0x000000414c417209 */ /* 0x000fe40007800000 */
[----:B------:R-:W-:Y:S02]  /*2940*/  LOP3.LUT P5, RZ, R13, 0x1, RZ, 0xc0, !PT ;  /* 0x000000010dff7812 */ /* 0x000fe400078ac0ff */
[----:B------:R-:W-:Y:S02]  /*2950*/  FSEL R150, R84, -INF , !P6 ;  /* 0xff80000054967808 */ /* 0x000fe40007000000 */
[----:B------:R-:W-:Y:S02]  /*2960*/  FMNMX R65, R74, R65, !PT ;  /* 0x000000414a417209 */ /* 0x000fe40007800000 */
[----:B------:R-:W-:Y:S02]  /*2970*/  SHF.R.U32.HI R13, RZ, 0xa, R70 ;  /* 0x0000000aff0d7819 */ /* 0x000fe40000011646 */
[----:B------:R-:W-:-:S02]  /*2980*/  FSEL R152, R152, -INF , !P2 ;  /* 0xff80000098987808 */ /* 0x000fc40005000000 */
[----:B------:R-:W-:Y:S02]  /*2990*/  FMNMX R65, R150, R65, !PT ;  /* 0x0000004196417209 */ /* 0x000fe40007800000 */
[----:B------:R-:W-:Y:S01]  /*29a0*/  LOP3.LUT P1, RZ, R13, 0x1, RZ, 0xc0, !PT ;  /* 0x000000010dff7812 */ /* 0x000fe2000782c0ff */
[----:B------:R-:W-:Y:S01]  /*29b0*/  FMUL R89, R89, c[0x0][0x188] ;  /* 0x0000620059597a20 */ /* 0x000fe20000400000 */
[----:B------:R-:W-:Y:S02]  /*29c0*/  SHF.R.U32.HI R13, RZ, 0x7, R70 ;  /* 0x00000007ff0d7819 */ /* 0x000fe40000011646 */
[----:B------:R-:W-:Y:S02]  /*29d0*/  FSEL R148, R88, -INF , !P5 ;  /* 0xff80000058947808 */ /* 0x000fe40006800000 */
[----:B------:R-:W-:Y:S01]  /*29e0*/  FMNMX R65, R152, R65, !PT ;  /* 0x0000004198417209 */ /* 0x000fe20007800000 */
[----:B------:R-:W-:Y:S01]  /*29f0*/  FMUL R96, R96, c[0x0][0x188] ;  /* 0x0000620060607a20 */ /* 0x000fe20000400000 */
[----:B------:R-:W-:-:S02]  /*2a00*/  LOP3.LUT P0, RZ, R13, 0x1, RZ, 0xc0, !PT ;  /* 0x000000010dff7812 */ /* 0x000fc4000780c0ff */
[--C-:B------:R-:W-:Y:S02]  /*2a10*/  SHF.R.U32.HI R13, RZ, 0x6, R70.reuse ;  /* 0x00000006ff0d7819 */ /* 0x100fe40000011646 */
[----:B------:R-:W-:Y:S02]  /*2a20*/  FSEL R146, R89, -INF , !P1 ;  /* 0xff80000059927808 */ /* 0x000fe40004800000 */
[----:B------:R-:W-:Y:S01]  /*2a30*/  FMNMX R65, R148, R65, !PT ;  /* 0x0000004194417209 */ /* 0x000fe20007800000 */
[----:B------:R-:W-:Y:S01]  /*2a40*/  FMUL R97, R97, c[0x0][0x188] ;  /* 0x0000620061617a20 */ /* 0x000fe20000400000 */
[----:B------:R-:W-:Y:S02]  /*2a50*/  LOP3.LUT P4, RZ, R13, 0x1, RZ, 0xc0, !PT ;  /* 0x000000010dff7812 */ /* 0x000fe4000788c0ff */
[----:B------:R-:W-:Y:S02]  /*2a60*/  SHF.R.U32.HI R13, RZ, 0x3, R70 ;  /* 0x00000003ff0d7819 */ /* 0x000fe40000011646 */
[----:B------:R-:W-:-:S02]  /*2a70*/  FSEL R96, R96, -INF , !P0 ;  /* 0xff80000060607808 */ /* 0x000fc40004000000 */
[----:B------:R-:W-:Y:S01]  /*2a80*/  FMNMX R65, R146, R65, !PT ;  /* 0x0000004192417209 */ /* 0x000fe20007800000 */
[----:B------:R-:W-:Y:S01]  /*2a90*/  FMUL R24, R24, c[0x0][0x188] ;  /* 0x0000620018187a20 */ /* 0x000fe20000400000 */
[----:B------:R-:W-:Y:S02]  /*2aa0*/  LOP3.LUT P3, RZ, R13, 0x1, RZ, 0xc0, !PT ;  /* 0x000000010dff7812 */ /* 0x000fe4000786c0ff */
[----:B------:R-:W-:Y:S02]  /*2ab0*/  SHF.R.U32.HI R70, RZ, 0x2, R70 ;  /* 0x00000002ff467819 */ /* 0x000fe40000011646 */
[----:B------:R-:W-:Y:S02]  /*2ac0*/  FSEL R140, R97, -INF , !P4 ;  /* 0xff800000618c7808 */ /* 0x000fe40006000000 */
[----:B------:R-:W-:Y:S01]  /*2ad0*/  FMNMX R65, R96, R65, !PT ;  /* 0x0000004160417209 */ /* 0x000fe20007800000 */
[----:B------:R-:W-:Y:S01]  /*2ae0*/  FMUL R25, R25, c[0x0][0x188] ;  /* 0x0000620019197a20 */ /* 0x000fe20000400000 */
[----:B------:R-:W-:-:S02]  /*2af0*/  LOP3.LUT P6, RZ, R70, 0x1, RZ, 0xc0, !PT ;  /* 0x0000000146ff7812 */ /* 0x000fc400078cc0ff */
[----:B------:R-:W-:Y:S02]  /*2b00*/  FSEL R88, R24, -INF , !P3 ;  /* 0xff80000018587808 */ /* 0x000fe40005800000 */
[----:B------:R-:W-:Y:S02]  /*2b10*/  FMNMX R65, R140, R65, !PT ;  /* 0x000000418c417209 */ /* 0x000fe40007800000 */
[----:B------:R-:W-:Y:S02]  /*2b20*/  FSEL R84, R25, -INF , !P6 ;  /* 0xff80000019547808 */ /* 0x000fe40007000000 */
[----:B------:R-:W-:-:S04]  /*2b30*/  FMNMX R65, R88, R65, !PT ;  /* 0x0000004158417209 */ /* 0x000fc80007800000 */
[----:B------:R-:W-:-:S05]  /*2b40*/  FMNMX R65, R84, R65, !PT ;  /* 0x0000004154417209 */ /* 0x000fca0007800000 */
[----:B------:R-:W0:Y:S02]  /*2b50*/  SHFL.BFLY PT, R24, R65, 0x2, 0x1f ;  /* 0x0c401f0041187f89 */ /* 0x000e2400000e0000 */
[----:B0-----:R-:W-:-:S05]  /*2b60*/  FMNMX R24, R65, R24, !PT ;  /* 0x0000001841187209 */ /* 0x001fca0007800000 */
[----:B------:R-:W0:Y:S01]  /*2b70*/  SHFL.BFLY PT, R13, R24, 0x1, 0x1f ;  /* 0x0c201f00180d7f89 */ /* 0x000e2200000e0000 */
[----:B------:R-:W-:-:S04]  /*2b80*/  FADD R71, R71, -R66 ;  /* 0x8000004247477221 */ /* 0x000fc80000000000 */
[----:B------:R-:W-:Y:S02]  /*2b90*/  FMUL R64, R71, 1.4426950216293334961 ;  /* 0x3fb8aa3b47407820 */ /* 0x000fe40000400000 */
[--C-:B------:R-:W-:Y:S02]  /*2ba0*/  FADD R67, R67, -R66.reuse ;  /* 0x8000004243437221 */ /* 0x100fe40000000000 */
[--C-:B------:R-:W-:Y:S02]  /*2bb0*/  FADD R131, R131, -R66.reuse ;  /* 0x8000004283837221 */ /* 0x100fe40000000000 */
[----:B------:R-:W-:Y:S01]  /*2bc0*/  FADD R63, R63, -R66 ;  /* 0x800000423f3f7221 */ /* 0x000fe20000000000 */
[----:B0-----:R-:W-:-:S04]  /*2bd0*/  FMNMX R24, R24, R13, !PT ;  /* 0x0000000d18187209 */ /* 0x001fc80007800000 */
[----:B------:R-:W-:Y:S01]  /*2be0*/  FMNMX R71, R24, R121, !PT ;  /* 0x0000007918477209 */ /* 0x000fe20007800000 */
[----:B------:R-:W-:-:S04]  /*2bf0*/  FADD R75, R75, -R66 ;  /* 0x800000424b4b7221 */ /* 0x000fc80000000000 */
[--C-:B------:R-:W-:Y:S02]  /*2c00*/  FADD R130, R130, -R71.reuse ;  /* 0x8000004782827221 */ /* 0x100fe40000000000 */
[--C-:B------:R-:W-:Y:S02]  /*2c10*/  FADD R16, R16, -R71.reuse ;  /* 0x8000004710107221 */ /* 0x100fe40000000000 */
[----:B------:R-:W-:Y:S02]  /*2c20*/  FMUL R67, R67, 1.4426950216293334961 ;  /* 0x3fb8aa3b43437820 */ /* 0x000fe40000400000 */
[----:B------:R-:W-:Y:S01]  /*2c30*/  FADD R83, R83, -R66 ;  /* 0x8000004253537221 */ /* 0x000fe20000000000 */
[----:B--2---:R-:W-:Y:S04]  /*2c40*/  STS.U16 [R101+0x1800], R82 ;  /* 0x0018005265007388 */ /* 0x004fe80000000400 */
[----:B---3--:R-:W-:Y:S04]  /*2c50*/  STS.U16 [R101+0x1000], R26 ;  /* 0x0010001a65007388 */ /* 0x008fe80000000400 */
[----:B----4-:R-:W-:Y:S04]  /*2c60*/  STS.U16 [R102+0x1a00], R161 ;  /* 0x001a00a166007388 */ /* 0x010fe80000000400 */
[----:B-----5:R-:W-:Y:S04]  /*2c70*/  STS.U16 [R102+0x1200], R17 ;  /* 0x0012001166007388 */ /* 0x020fe80000000400 */
[----:B------:R0:W-:Y:S04]  /*2c80*/  STS.U16 [R103+0x1400], R62 ;  /* 0x0014003e67007388 */ /* 0x0001e80000000400 */
[----:B------:R-:W-:Y:S04]  /*2c90*/  STS.U16 [R103+0x1c00], R90 ;  /* 0x001c005a67007388 */ /* 0x000fe80000000400 */
[----:B------:R1:W-:Y:S04]  /*2ca0*/  STS.U16 [R104+0x1600], R21 ;  /* 0x0016001568007388 */ /* 0x0003e80000000400 */
[----:B------:R-:W-:Y:S01]  /*2cb0*/  STS.U16 [R104+0x1e00], R163 ;  /* 0x001e00a368007388 */ /* 0x000fe20000000400 */
[----:B------:R-:W-:-:S02]  /*2cc0*/  FADD R122, R122, -R71 ;  /* 0x800000477a7a7221 */ /* 0x000fc40000000000 */
[----:B------:R-:W-:Y:S02]  /*2cd0*/  FADD R15, R15, -R66 ;  /* 0x800000420f0f7221 */ /* 0x000fe40000000000 */
[----:B------:R-:W-:Y:S02]  /*2ce0*/  FADD R13, -R66, R123 ;  /* 0x0000007b420d7221 */ /* 0x000fe40000000100 */
[----:B------:R-:W-:Y:S02]  /*2cf0*/  FMUL R130, R130, 1.4426950216293334961 ;  /* 0x3fb8aa3b82827820 */ /* 0x000fe40000400000 */
[--C-:B------:R-:W-:Y:S02]  /*2d00*/  FADD R12, R12, -R71.reuse ;  /* 0x800000470c0c7221 */ /* 0x100fe40000000000 */
[----:B------:R-:W-:Y:S02]  /*2d10*/  FADD R14, R14, -R71 ;  /* 0x800000470e0e7221 */ /* 0x000fe40000000000 */
[----:B------:R-:W-:Y:S01]  /*2d20*/  FMUL R131, R131, 1.4426950216293334961 ;  /* 0x3fb8aa3b83837820 */ /* 0x000fe20000400000 */
[----:B------:R2:W-:Y:S01]  /*2d30*/  MUFU.EX2 R164, R67 ;  /* 0x0000004300a47308 */ /* 0x0005e20000000800 */
[----:B------:R-:W-:-:S02]  /*2d40*/  FMUL R63, R63, 1.4426950216293334961 ;  /* 0x3fb8aa3b3f3f7820 */ /* 0x000fc40000400000 */
[----:B------:R-:W-:Y:S02]  /*2d50*/  FMUL R16, R16, 1.4426950216293334961 ;  /* 0x3fb8aa3b10107820 */ /* 0x000fe40000400000 */
[----:B------:R-:W-:Y:S02]  /*2d60*/  FMUL R75, R75, 1.4426950216293334961 ;  /* 0x3fb8aa3b4b4b7820 */ /* 0x000fe40000400000 */
[--C-:B------:R-:W-:Y:S02]  /*2d70*/  FADD R19, R19, -R66.reuse ;  /* 0x8000004213137221 */ /* 0x100fe40000000000 */
[----:B------:R-:W-:Y:S02]  /*2d80*/  FADD R91, R91, -R66 ;  /* 0x800000425b5b7221 */ /* 0x000fe40000000000 */
[----:B------:R-:W-:Y:S02]  /*2d90*/  FMUL R122, R122, 1.4426950216293334961 ;  /* 0x3fb8aa3b7a7a7820 */ /* 0x000fe40000400000 */
[----:B------:R-:W-:-:S02]  /*2da0*/  FADD R18, R18, -R71 ;  /* 0x8000004712127221 */ /* 0x000fc40000000000 */
[----:B------:R-:W-:Y:S02]  /*2db0*/  FMUL R15, R15, 1.4426950216293334961 ;  /* 0x3fb8aa3b0f0f7820 */ /* 0x000fe40000400000 */
[----:B--2---:R-:W-:Y:S02]  /*2dc0*/  FMUL R67, R83, 1.4426950216293334961 ;  /* 0x3fb8aa3b53437820 */ /* 0x004fe40000400000 */
[----:B------:R-:W-:Y:S01]  /*2dd0*/  FMUL R13, R13, 1.4426950216293334961 ;  /* 0x3fb8aa3b0d0d7820 */ /* 0x000fe20000400000 */
[----:B------:R-:W-:Y:S01]  /*2de0*/  MUFU.EX2 R83, R130 ;  /* 0x0000008200537308 */ /* 0x000fe20000000800 */
[----:B------:R-:W-:Y:S02]  /*2df0*/  FMUL R12, R12, 1.4426950216293334961 ;  /* 0x3fb8aa3b0c0c7820 */ /* 0x000fe40000400000 */
[----:B------:R-:W-:Y:S02]  /*2e00*/  FMUL R14, R14, 1.4426950216293334961 ;  /* 0x3fb8aa3b0e0e7820 */ /* 0x000fe40000400000 */
[----:B------:R-:W-:-:S02]  /*2e10*/  FADD R95, R95, -R66 ;  /* 0x800000425f5f7221 */ /* 0x000fc40000000000 */
[--C-:B------:R-:W-:Y:S01]  /*2e20*/  FADD R99, R99, -R66.reuse ;  /* 0x8000004263637221 */ /* 0x100fe20000000000 */
[----:B------:R-:W-:Y:S01]  /*2e30*/  MUFU.EX2 R129, R131 ;  /* 0x0000008300817308 */ /* 0x000fe20000000800 */
[----:B------:R-:W-:Y:S02]  /*2e40*/  FMUL R19, R19, 1.4426950216293334961 ;  /* 0x3fb8aa3b13137820 */ /* 0x000fe40000400000 */
[----:B------:R-:W-:Y:S02]  /*2e50*/  FADD R79, R79, -R66 ;  /* 0x800000424f4f7221 */ /* 0x000fe40000000000 */
[----:B------:R-:W-:-:S03]  /*2e60*/  FMUL R18, R18, 1.4426950216293334961 ;  /* 0x3fb8aa3b12127820 */ /* 0x000fc60000400000 */
[----:B------:R2:W-:Y:S01]  /*2e70*/  MUFU.EX2 R130, R16 ;  /* 0x0000001000827308 */ /* 0x0005e20000000800 */
[----:B------:R-:W-:Y:S02]  /*2e80*/  FMUL R69, R91, 1.4426950216293334961 ;  /* 0x3fb8aa3b5b457820 */ /* 0x000fe40000400000 */
[----:B------:R-:W-:-:S05]  /*2e90*/  FMUL R85, R95, 1.4426950216293334961 ;  /* 0x3fb8aa3b5f557820 */ /* 0x000fca0000400000 */
[----:B------:R-:W-:Y:S01]  /*2ea0*/  MUFU.EX2 R131, R63 ;  /* 0x0000003f00837308 */ /* 0x000fe20000000800 */
[----:B--2---:R-:W-:Y:S02]  /*2eb0*/  FADD R16, -R71, R121 ;  /* 0x0000007947107221 */ /* 0x004fe40000000100 */
[----:B------:R-:W-:Y:S02]  /*2ec0*/  FMUL R65, R79, 1.4426950216293334961 ;  /* 0x3fb8aa3b4f417820 */ /* 0x000fe40000400000 */
[----:B------:R-:W-:-:S03]  /*2ed0*/  FMUL R70, R99, 1.4426950216293334961 ;  /* 0x3fb8aa3b63467820 */ /* 0x000fc60000400000 */
[----:B------:R-:W-:Y:S01]  /*2ee0*/  MUFU.EX2 R97, R75 ;  /* 0x0000004b00617308 */ /* 0x000fe20000000800 */
[----:B------:R-:W-:-:S07]  /*2ef0*/  FMUL R79, R16, 1.4426950216293334961 ;  /* 0x3fb8aa3b104f7820 */ /* 0x000fce0000400000 */
[----:B------:R-:W-:Y:S01]  /*2f00*/  MUFU.EX2 R63, R122 ;  /* 0x0000007a003f7308 */ /* 0x000fe20000000800 */
[----:B------:R-:W-:-:S07]  /*2f10*/  FADD R125, R125, -R71 ;  /* 0x800000477d7d7221 */ /* 0x000fce0000000000 */
[----:B------:R-:W-:Y:S01]  /*2f20*/  MUFU.EX2 R154, R15 ;  /* 0x0000000f009a7308 */ /* 0x000fe20000000800 */
[----:B------:R-:W-:-:S07]  /*2f30*/  FADD R126, R126, -R71 ;  /* 0x800000477e7e7221 */ /* 0x000fce0000000000 */
[----:B------:R-:W-:Y:S08]  /*2f40*/  MUFU.EX2 R75, R13 ;  /* 0x0000000d004b7308 */ /* 0x000ff00000000800 */
[----:B------:R-:W-:Y:S08]  /*2f50*/  MUFU.EX2 R122, R12 ;  /* 0x0000000c007a7308 */ /* 0x000ff00000000800 */
[----:B------:R2:W-:Y:S01]  /*2f60*/  MUFU.EX2 R91, R14 ;  /* 0x0000000e005b7308 */ /* 0x0005e20000000800 */
[----:B------:R-:W-:Y:S01]  /*2f70*/  BAR.SYNC.DEFER_BLOCKING 0x0 ;  /* 0x0000000000007b1d */ /* 0x000fe20000010000 */
[----:B------:R-:W-:-:S06]  /*2f80*/  FADD R133, R133, -R66 ;  /* 0x8000004285857221 */ /* 0x000fcc0000000000 */
[----:B------:R-:W-:Y:S01]  /*2f90*/  MUFU.EX2 R95, R19 ;  /* 0x00000013005f7308 */ /* 0x000fe20000000800 */
[----:B------:R-:W-:-:S07]  /*2fa0*/  FADD R124, R124, -R71 ;  /* 0x800000477c7c7221 */ /* 0x000fce0000000000 */
[----:B------:R3:W-:Y:S01]  /*2fb0*/  MUFU.EX2 R99, R18 ;  /* 0x0000001200637308 */ /* 0x0007e20000000800 */
[----:B--2---:R-:W2:Y:S04]  /*2fc0*/  LDSM.16.M88.4 R12, [R116+0x1000] ;  /* 0x00100000740c783b */ /* 0x004ea80000000200 */
[----:B---3--:R-:W3:Y:S01]  /*2fd0*/  LDSM.16.M88.4 R16, [R116+0x1800] ;  /* 0x001800007410783b */ /* 0x008ee20000000200 */
[----:B------:R-:W-:Y:S02]  /*2fe0*/  FADD R132, R132, -R66 ;  /* 0x8000004284847221 */ /* 0x000fe40000000000 */
[----:B------:R-:W-:Y:S02]  /*2ff0*/  FMUL R125, R125, 1.4426950216293334961 ;  /* 0x3fb8aa3b7d7d7820 */ /* 0x000fe40000400000 */
[----:B------:R-:W-:-:S02]  /*3000*/  FMUL R126, R126, 1.4426950216293334961 ;  /* 0x3fb8aa3b7e7e7820 */ /* 0x000fc40000400000 */
[----:B------:R-:W-:Y:S02]  /*3010*/  FMUL R133, R133, 1.4426950216293334961 ;  /* 0x3fb8aa3b85857820 */ /* 0x000fe40000400000 */
[----:B------:R-:W-:Y:S02]  /*3020*/  FMUL R124, R124, 1.4426950216293334961 ;  /* 0x3fb8aa3b7c7c7820 */ /* 0x000fe40000400000 */
[----:B------:R-:W-:Y:S01]  /*3030*/  FMUL R132, R132, 1.4426950216293334961 ;  /* 0x3fb8aa3b84847820 */ /* 0x000fe20000400000 */
[----:B------:R-:W-:Y:S01]  /*3040*/  MUFU.EX2 R125, R125 ;  /* 0x0000007d007d7308 */ /* 0x000fe20000000800 */
[----:B------:R-:W-:Y:S02]  /*3050*/  FADD R128, R128, -R71 ;  /* 0x8000004780807221 */ /* 0x000fe40000000000 */
[----:B------:R-:W-:-:S05]  /*3060*/  FADD R135, R135, -R66 ;  /* 0x8000004287877221 */ /* 0x000fca0000000000 */
[----:B------:R-:W4:Y:S01]  /*3070*/  MUFU.EX2 R126, R126 ;  /* 0x0000007e007e7308 */ /* 0x000f220000000800 */
[----:B------:R-:W-:-:S07]  /*3080*/  FMUL R128, R128, 1.4426950216293334961 ;  /* 0x3fb8aa3b80807820 */ /* 0x000fce0000400000 */
[----:B------:R-:W-:Y:S01]  /*3090*/  MUFU.EX2 R133, R133 ;  /* 0x0000008500857308 */ /* 0x000fe20000000800 */
[----:B------:R-:W-:-:S07]  /*30a0*/  FADD R137, R137, -R66 ;  /* 0x8000004289897221 */ /* 0x000fce0000000000 */
[----:B------:R-:W5:Y:S01]  /*30b0*/  MUFU.EX2 R142, R132 ;  /* 0x00000084008e7308 */ /* 0x000f620000000800 */
[----:B------:R-:W-:-:S07]  /*30c0*/  FADD R23, R23, -R66 ;  /* 0x8000004217177221 */ /* 0x000fce0000000000 */
[----:B------:R-:W-:Y:S01]  /*30d0*/  MUFU.EX2 R60, R60 ;  /* 0x0000003c003c7308 */ /* 0x000fe20000000800 */
[----:B------:R-:W-:-:S07]  /*30e0*/  FADD R27, R27, -R66 ;  /* 0x800000421b1b7221 */ /* 0x000fce0000000000 */
[----:B------:R-:W-:Y:S01]  /*30f0*/  MUFU.EX2 R124, R124 ;  /* 0x0000007c007c7308 */ /* 0x000fe20000000800 */
[----:B------:R-:W-:-:S07]  /*3100*/  FADD R20, R20, -R71 ;  /* 0x8000004714147221 */ /* 0x000fce0000000000 */
[----:B------:R-:W1:Y:S01]  /*3110*/  MUFU.EX2 R79, R79 ;  /* 0x0000004f004f7308 */ /* 0x000e620000000800 */
[----:B------:R-:W-:Y:S02]  /*3120*/  FADD R22, R22, -R71 ;  /* 0x8000004716167221 */ /* 0x000fe40000000000 */
[----:B------:R-:W-:Y:S02]  /*3130*/  FMUL R135, R135, 1.4426950216293334961 ;  /* 0x3fb8aa3b87877820 */ /* 0x000fe40000400000 */
[----:B------:R-:W-:Y:S02]  /*3140*/  FADD R87, R87, -R66 ;  /* 0x8000004257577221 */ /* 0x000fe40000000000 */
[----:B------:R-:W-:Y:S01]  /*3150*/  FMUL R94, R137, 1.4426950216293334961 ;  /* 0x3fb8aa3b895e7820 */ /* 0x000fe20000400000 */
[----:B------:R-:W-:Y:S01]  /*3160*/  MUFU.EX2 R61, R135 ;  /* 0x00000087003d7308 */ /* 0x000fe20000000800 */
[----:B------:R-:W-:Y:S02]  /*3170*/  FMUL R23, R23, 1.4426950216293334961 ;  /* 0x3fb8aa3b17177820 */ /* 0x000fe40000400000 */
[----:B------:R-:W-:-:S02]  /*3180*/  FMUL R27, R27, 1.4426950216293334961 ;  /* 0x3fb8aa3b1b1b7820 */ /* 0x000fc40000400000 */
[----:B------:R-:W-:Y:S02]  /*3190*/  FMUL R20, R20, 1.4426950216293334961 ;  /* 0x3fb8aa3b14147820 */ /* 0x000fe40000400000 */
[----:B------:R-:W-:Y:S01]  /*31a0*/  FMUL R22, R22, 1.4426950216293334961 ;  /* 0x3fb8aa3b16167820 */ /* 0x000fe20000400000 */
[----:B------:R-:W2:Y:S01]  /*31b0*/  MUFU.EX2 R128, R128 ;  /* 0x0000008000807308 */ /* 0x000ea20000000800 */
[--C-:B------:R-:W-:Y:S01]  /*31c0*/  FADD R139, R139, -R66.reuse ;  /* 0x800000428b8b7221 */ /* 0x100fe20000000000 */
[----:B----4-:R-:W-:Y:S01]  /*31d0*/  F2FP.BF16.PACK_AB R24, R126, R125 ;  /* 0x0000007d7e18723e */ /* 0x010fe200000010ff */
[----:B------:R-:W-:Y:S02]  /*31e0*/  FADD R141, R141, -R66 ;  /* 0x800000428d8d7221 */ /* 0x000fe40000000000 */
[----:B------:R-:W-:Y:S01]  /*31f0*/  FMUL R68, R87, 1.4426950216293334961 ;  /* 0x3fb8aa3b57447820 */ /* 0x000fe20000400000 */
[----:B-----5:R-:W-:Y:S01]  /*3200*/  F2FP.BF16.PACK_AB R25, R142, R133 ;  /* 0x000000858e19723e */ /* 0x020fe200000010ff */
[----:B0-----:R-:W-:Y:S01]  /*3210*/  FADD R62, R133, R142 ;  /* 0x0000008e853e7221 */ /* 0x001fe20000000000 */
[----:B------:R0:W-:Y:S01]  /*3220*/  MUFU.EX2 R166, R23 ;  /* 0x0000001700a67308 */ /* 0x0001e20000000800 */
[----:B-1----:R-:W-:Y:S01]  /*3230*/  FMUL R21, R79, R9 ;  /* 0x000000094f157220 */ /* 0x002fe20000400000 */
[----:B------:R-:W-:Y:S01]  /*3240*/  F2FP.BF16.PACK_AB R26, R63, R124 ;  /* 0x0000007c3f1a723e */ /* 0x000fe200000010ff */
[----:B------:R-:W-:-:S02]  /*3250*/  FADD R125, R125, R126 ;  /* 0x0000007e7d7d7221 */ /* 0x000fc40000000000 */
[----:B------:R-:W-:-:S03]  /*3260*/  FMUL R77, R139, 1.4426950216293334961 ;  /* 0x3fb8aa3b8b4d7820 */ /* 0x000fc60000400000 */
[----:B------:R1:W-:Y:S01]  /*3270*/  MUFU.EX2 R72, R27 ;  /* 0x0000001b00487308 */ /* 0x0003e20000000800 */
[----:B0-----:R-:W-:Y:S02]  /*3280*/  FMUL R23, R75, R11 ;  /* 0x0000000b4b177220 */ /* 0x001fe40000400000 */
[----:B------:R-:W-:-:S05]  /*3290*/  FMUL R86, R141, 1.4426950216293334961 ;  /* 0x3fb8aa3b8d567820 */ /* 0x000fca0000400000 */
[----:B------:R0:W-:Y:S01]  /*32a0*/  MUFU.EX2 R87, R20 ;  /* 0x0000001400577308 */ /* 0x0001e20000000800 */
[----:B-1----:R-:W-:Y:S01]  /*32b0*/  F2FP.BF16.PACK_AB R27, R60, R129 ;  /* 0x000000813c1b723e */ /* 0x002fe200000010ff */
[C---:B------:R-:W-:Y:S02]  /*32c0*/  FMUL R6, R75.reuse, R6 ;  /* 0x000000064b067220 */ /* 0x040fe40000400000 */
[----:B------:R-:W-:-:S04]  /*32d0*/  FMUL R7, R75, R7 ;  /* 0x000000074b077220 */ /* 0x000fc80000400000 */
[----:B------:R1:W-:Y:S01]  /*32e0*/  MUFU.EX2 R172, R22 ;  /* 0x0000001600ac7308 */ /* 0x0003e20000000800 */
[C---:B0-----:R-:W-:Y:S02]  /*32f0*/  FMUL R20, R79.reuse, R8 ;  /* 0x000000084f147220 */ /* 0x041fe40000400000 */
[C---:B------:R-:W-:Y:S02]  /*3300*/  FMUL R4, R79.reuse, R4 ;  /* 0x000000044f047220 */ /* 0x040fe40000400000 */
[----:B------:R-:W-:-:S03]  /*3310*/  FMUL R5, R79, R5 ;  /* 0x000000054f057220 */ /* 0x000fc60000400000 */
[----:B------:R-:W0:Y:S01]  /*3320*/  MUFU.EX2 R94, R94 ;  /* 0x0000005e005e7308 */ /* 0x000e220000000800 */
[----:B-1----:R-:W-:Y:S02]  /*3330*/  FMUL R22, R75, R10 ;  /* 0x0000000a4b167220 */ /* 0x002fe40000400000 */
[----:B------:R-:W-:Y:S01]  /*3340*/  FADD R129, R129, R62 ;  /* 0x0000003e81817221 */ /* 0x000fe20000000000 */
[----:B------:R-:W1:Y:S01]  /*3350*/  LDSM.16.M88.4 R8, [R119+0x1000] ;  /* 0x001000007708783b */ /* 0x000e620000000200 */
[----:B------:R-:W-:Y:S02]  /*3360*/  FADD R124, R124, R125 ;  /* 0x0000007d7c7c7221 */ /* 0x000fe40000000000 */
[----:B------:R-:W-:Y:S01]  /*3370*/  FADD R60, R60, R129 ;  /* 0x000000813c3c7221 */ /* 0x000fe20000000000 */
[----:B--2---:R-:W-:Y:S01]  /*3380*/  HMMA.16816.F32.BF16 R20, R24, R12, R20 ;  /* 0x0000000c1814723c */ /* 0x004fe20000041814 */
[----:B------:R-:W-:Y:S01]  /*3390*/  MUFU.EX2 R77, R77 ;  /* 0x0000004d004d7308 */ /* 0x000fe20000000800 */
[----:B------:R-:W-:-:S07]  /*33a0*/  FADD R63, R63, R124 ;  /* 0x0000007c3f3f7221 */ /* 0x000fce0000000000 */
[----:B------:R-:W2:Y:S01]  /*33b0*/  MUFU.EX2 R86, R86 ;  /* 0x0000005600567308 */ /* 0x000ea20000000800 */
[----:B---3--:R-:W-:Y:S01]  /*33c0*/  HMMA.16816.F32.BF16 R24, R24, R16, R4 ;  /* 0x000000101818723c */ /* 0x008fe20000041804 */
[----:B------:R-:W-:-:S06]  /*33d0*/  FADD R93, R93, -R66 ;  /* 0x800000425d5d7221 */ /* 0x000fcc0000000000 */
[----:B------:R-:W-:Y:S02]  /*33e0*/  FADD R4, R128, R63 ;  /* 0x0000003f80047221 */ /* 0x000fe40000000000 */
[----:B------:R-:W-:Y:S02]  /*33f0*/  FADD R5, R61, R60 ;  /* 0x0000003c3d057221 */ /* 0x000fe40000000000 */
[----:B------:R-:W-:Y:S02]  /*3400*/  FADD R12, R83, R4 ;  /* 0x00000004530c7221 */ /* 0x000fe40000000000 */
[----:B0-----:R-:W-:Y:S02]  /*3410*/  FADD R16, R94, R5 ;  /* 0x000000055e107221 */ /* 0x001fe40000000000 */
[----:B------:R-:W0:Y:S01]  /*3420*/  LDSM.16.M88.4 R4, [R119+0x1800] ;  /* 0x001800007704783b */ /* 0x000e220000000200 */
[----:B------:R-:W-:Y:S02]  /*3430*/  FMUL R81, R93, 1.4426950216293334961 ;  /* 0x3fb8aa3b5d517820 */ /* 0x000fe40000400000 */
[----:B------:R-:W-:-:S02]  /*3440*/  FADD R155, R155, -R66 ;  /* 0x800000429b9b7221 */ /* 0x000fc40000000000 */
[--C-:B------:R-:W-:Y:S02]  /*3450*/  FADD R151, R151, -R66.reuse ;  /* 0x8000004297977221 */ /* 0x100fe40000000000 */
[----:B------:R-:W-:Y:S01]  /*3460*/  FADD R145, R145, -R66 ;  /* 0x8000004291917221 */ /* 0x000fe20000000000 */
[----:B------:R-:W-:Y:S01]  /*3470*/  F2FP.BF16.PACK_AB R60, R83, R128 ;  /* 0x00000080533c723e */ /* 0x000fe200000010ff */
[----:B------:R-:W-:Y:S01]  /*3480*/  FMUL R132, R155, 1.4426950216293334961 ;  /* 0x3fb8aa3b9b847820 */ /* 0x000fe20000400000 */
[----:B------:R-:W-:Y:S02]  /*3490*/  F2FP.BF16.PACK_AB R61, R94, R61 ;  /* 0x0000003d5e3d723e */ /* 0x000fe400000010ff */
[----:B------:R-:W-:Y:S02]  /*34a0*/  F2FP.BF16.PACK_AB R62, R122, R87 ;  /* 0x000000577a3e723e */ /* 0x000fe400000010ff */
[----:B--2---:R-:W-:Y:S01]  /*34b0*/  F2FP.BF16.PACK_AB R63, R86, R77 ;  /* 0x0000004d563f723e */ /* 0x004fe200000010ff */
[----:B------:R-:W-:Y:S01]  /*34c0*/  FMUL R93, R151, 1.4426950216293334961 ;  /* 0x3fb8aa3b975d7820 */ /* 0x000fe20000400000 */
[----:B------:R-:W2:Y:S01]  /*34d0*/  MUFU.EX2 R81, R81 ;  /* 0x0000005100517308 */ /* 0x000ea20000000800 */
[----:B------:R-:W-:-:S02]  /*34e0*/  FMUL R144, R145, 1.4426950216293334961 ;  /* 0x3fb8aa3b91907820 */ /* 0x000fc40000400000 */
[----:B------:R-:W-:Y:S02]  /*34f0*/  FADD R87, R87, R12 ;  /* 0x0000000c57577221 */ /* 0x000fe40000000000 */
[C---:B------:R-:W-:Y:S01]  /*3500*/  HMMA.16816.F32.BF16 R20, R60.reuse, R14, R20 ;  /* 0x0000000e3c14723c */ /* 0x040fe20000041814 */
[----:B------:R-:W-:Y:S02]  /*3510*/  FADD R92, R92, -R71 ;  /* 0x800000475c5c7221 */ /* 0x000fe40000000000 */
[----:B------:R-:W3:Y:S01]  /*3520*/  MUFU.EX2 R132, R132 ;  /* 0x0000008400847308 */ /* 0x000ee20000000800 */
[----:B------:R-:W-:Y:S02]  /*3530*/  FADD R153, R153, -R66 ;  /* 0x8000004299997221 */ /* 0x000fe40000000000 */
[----:B------:R-:W-:Y:S02]  /*3540*/  FADD R77, R77, R16 ;  /* 0x000000104d4d7221 */ /* 0x000fe40000000000 */
[----:B------:R-:W-:Y:S03]  /*3550*/  HMMA.16816.F32.BF16 R24, R60, R18, R24 ;  /* 0x000000123c18723c */ /* 0x000fe60000041818 */
[----:B------:R-:W-:Y:S01]  /*3560*/  MUFU.EX2 R93, R93 ;  /* 0x0000005d005d7308 */ /* 0x000fe20000000800 */
[----:B------:R-:W-:-:S02]  /*3570*/  FADD R122, R122, R87 ;  /* 0x000000577a7a7221 */ /* 0x000fc40000000000 */
[----:B------:R-:W-:-:S05]  /*3580*/  FMUL R92, R92, 1.4426950216293334961 ;  /* 0x3fb8aa3b5c5c7820 */ /* 0x000fca0000400000 */
[----:B------:R-:W4:Y:S01]  /*3590*/  MUFU.EX2 R144, R144 ;  /* 0x0000009000907308 */ /* 0x000f220000000800 */
[----:B------:R-:W-:Y:S02]  /*35a0*/  FMUL R127, R153, 1.4426950216293334961 ;  /* 0x3fb8aa3b997f7820 */ /* 0x000fe40000400000 */
[----:B------:R-:W-:Y:S02]  /*35b0*/  FADD R98, R98, -R71 ;  /* 0x8000004762627221 */ /* 0x000fe40000000000 */
[----:B------:R-:W-:Y:S02]  /*35c0*/  FADD R147, R147, -R66 ;  /* 0x8000004293937221 */ /* 0x000fe40000000000 */
[----:B------:R-:W-:Y:S02]  /*35d0*/  FADD R86, R86, R77 ;  /* 0x0000004d56567221 */ /* 0x000fe40000000000 */
[----:B------:R-:W-:Y:S02]  /*35e0*/  FADD R13, R91, R122 ;  /* 0x0000007a5b0d7221 */ /* 0x000fe40000000000 */
[----:B------:R-:W-:Y:S01]  /*35f0*/  FADD R134, R134, -R71 ;  /* 0x8000004786867221 */ /* 0x000fe20000000000 */
[----:B------:R-:W5:Y:S01]  /*3600*/  MUFU.EX2 R92, R92 ;  /* 0x0000005c005c7308 */ /* 0x000f620000000800 */
[----:B------:R-:W-:-:S02]  /*3610*/  FMUL R98, R98, 1.4426950216293334961 ;  /* 0x3fb8aa3b62627820 */ /* 0x000fc40000400000 */
[----:B------:R-:W-:Y:S02]  /*3620*/  FMUL R147, R147, 1.4426950216293334961 ;  /* 0x3fb8aa3b93937820 */ /* 0x000fe40000400000 */
[----:B--2---:R-:W-:Y:S02]  /*3630*/  FADD R15, R81, R86 ;  /* 0x00000056510f7221 */ /* 0x004fe40000000000 */
[----:B------:R-:W-:Y:S01]  /*3640*/  FADD R14, R130, R13 ;  /* 0x0000000d820e7221 */ /* 0x000fe20000000000 */
[----:B------:R-:W2:Y:S01]  /*3650*/  MUFU.EX2 R127, R127 ;  /* 0x0000007f007f7308 */ /* 0x000ea20000000800 */
[----:B------:R-:W-:Y:S02]  /*3660*/  FMUL R82, R134, 1.4426950216293334961 ;  /* 0x3fb8aa3b86527820 */ /* 0x000fe40000400000 */
[----:B------:R-:W-:Y:S01]  /*3670*/  FADD R136, R136, -R71 ;  /* 0x8000004788887221 */ /* 0x000fe20000000000 */
[----:B------:R-:W-:Y:S01]  /*3680*/  F2FP.BF16.PACK_AB R12, R130, R91 ;  /* 0x0000005b820c723e */ /* 0x000fe200000010ff */
[----:B------:R-:W-:Y:S01]  /*3690*/  FADD R149, R149, -R66 ;  /* 0x8000004295957221 */ /* 0x000fe20000000000 */
[C---:B---3--:R-:W-:Y:S01]  /*36a0*/  F2FP.BF16.PACK_AB R13, R132.reuse, R81 ;  /* 0x00000051840d723e */ /* 0x048fe200000010ff */
[----:B------:R-:W-:Y:S01]  /*36b0*/  FADD R16, R132, R15 ;  /* 0x0000000f84107221 */ /* 0x000fe20000000000 */
[----:B------:R-:W3:Y:S01]  /*36c0*/  MUFU.EX2 R121, R98 ;  /* 0x0000006200797308 */ /* 0x000ee20000000800 */
[----:B------:R-:W-:Y:S01]  /*36d0*/  FADD R17, R99, R14 ;  /* 0x0000000e63117221 */ /* 0x000fe20000000000 */
[----:B------:R-:W-:Y:S01]  /*36e0*/  F2FP.BF16.PACK_AB R14, R172, R99 ;  /* 0x00000063ac0e723e */ /* 0x000fe200000010ff */
[----:B------:R-:W-:Y:S01]  /*36f0*/  FADD R168, R168, -R71 ;  /* 0x80000047a8a87221 */ /* 0x000fe20000000000 */
[----:B----4-:R-:W-:Y:S01]  /*3700*/  F2FP.BF16.PACK_AB R15, R144, R93 ;  /* 0x0000005d900f723e */ /* 0x010fe200000010ff */
[----:B------:R-:W-:-:S03]  /*3710*/  FADD R159, R159, -R66 ;  /* 0x800000429f9f7221 */ /* 0x000fc60000000000 */
[----:B------:R-:W4:Y:S01]  /*3720*/  MUFU.EX2 R156, R147 ;  /* 0x00000093009c7308 */ /* 0x000f220000000800 */
[----:B------:R-:W-:Y:S02]  /*3730*/  FMUL R136, R136, 1.4426950216293334961 ;  /* 0x3fb8aa3b88887820 */ /* 0x000fe40000400000 */
[----:B------:R-:W-:Y:S02]  /*3740*/  FMUL R149, R149, 1.4426950216293334961 ;  /* 0x3fb8aa3b95957820 */ /* 0x000fe40000400000 */
[----:B------:R-:W-:-:S03]  /*3750*/  FADD R19, R93, R16 ;  /* 0x000000105d137221 */ /* 0x000fc60000000000 */
[----:B------:R-:W0:Y:S01]  /*3760*/  MUFU.EX2 R82, R82 ;  /* 0x0000005200527308 */ /* 0x000e220000000800 */
[----:B------:R-:W-:Y:S02]  /*3770*/  FMUL R168, R168, 1.4426950216293334961 ;  /* 0x3fb8aa3ba8a87820 */ /* 0x000fe40000400000 */
[----:B------:R-:W-:Y:S01]  /*3780*/  FMUL R89, R159, 1.4426950216293334961 ;  /* 0x3fb8aa3b9f597820 */ /* 0x000fe20000400000 */
[----:B-1----:R-:W-:Y:S01]  /*3790*/  HMMA.16816.F32.BF16 R60, R12, R8, R20 ;  /* 0x000000080c3c723c */ /* 0x002fe20000041814 */
[----:B------:R-:W-:-:S03]  /*37a0*/  FADD R170, R170, -R71 ;  /* 0x80000047aaaa7221 */ /* 0x000fc60000000000 */
[----:B------:R-:W1:Y:S01]  /*37b0*/  MUFU.EX2 R85, R85 ;  /* 0x0000005500557308 */ /* 0x000e620000000800 */
[----:B------:R-:W-:Y:S02]  /*37c0*/  FADD R17, R172, R17 ;  /* 0x00000011ac117221 */ /* 0x000fe40000000000 */
[----:B------:R-:W-:Y:S02]  /*37d0*/  FADD R143, R143, -R66 ;  /* 0x800000428f8f7221 */ /* 0x000fe40000000000 */
[----:B------:R-:W-:-:S03]  /*37e0*/  FADD R144, R144, R19 ;  /* 0x0000001390907221 */ /* 0x000fc60000000000 */
[----:B------:R-:W1:Y:S01]  /*37f0*/  MUFU.EX2 R123, R136 ;  /* 0x00000088007b7308 */ /* 0x000e620000000800 */
[----:B------:R-:W-:Y:S01]  /*3800*/  FADD R160, R160, -R71 ;  /* 0x80000047a0a07221 */ /* 0x000fe20000000000 */
[----:B0-----:R-:W-:Y:S01]  /*3810*/  HMMA.16816.F32.BF16 R24, R12, R4, R24 ;  /* 0x000000040c18723c */ /* 0x001fe20000041818 */
[----:B------:R-:W-:Y:S01]  /*3820*/  FMUL R170, R170, 1.4426950216293334961 ;  /* 0x3fb8aa3baaaa7820 */ /* 0x000fe20000400000 */
[----:B------:R-:W0:Y:S01]  /*3830*/  LDSM.16.M88.4 R12, [R116+0x1080] ;  /* 0x00108000740c783b */ /* 0x000e220000000200 */
[----:B-----5:R-:W-:-:S03]  /*3840*/  FADD R16, R92, R17 ;  /* 0x000000115c107221 */ /* 0x020fc60000000000 */
[----:B------:R-:W5:Y:S01]  /*3850*/  MUFU.EX2 R158, R149 ;  /* 0x00000095009e7308 */ /* 0x000f620000000800 */
[----:B------:R-:W-:Y:S02]  /*3860*/  FMUL R143, R143, 1.4426950216293334961 ;  /* 0x3fb8aa3b8f8f7820 */ /* 0x000fe40000400000 */
[----:B--2---:R-:W-:Y:S02]  /*3870*/  FADD R17, R127, R144 ;  /* 0x000000907f117221 */ /* 0x004fe40000000000 */
[----:B------:R-:W-:-:S03]  /*3880*/  FMUL R160, R160, 1.4426950216293334961 ;  /* 0x3fb8aa3ba0a07820 */ /* 0x000fc60000400000 */
[----:B------:R-:W2:Y:S01]  /*3890*/  MUFU.EX2 R168, R168 ;  /* 0x000000a800a87308 */ /* 0x000ea20000000800 */
[----:B------:R-:W-:Y:S02]  /*38a0*/  FADD R138, R138, -R71 ;  /* 0x800000478a8a7221 */ /* 0x000fe40000000000 */
[----:B---3--:R-:W-:-:S05]  /*38b0*/  FADD R9, R121, R16 ;  /* 0x0000001079097221 */ /* 0x008fca0000000000 */
[----:B------:R-:W3:Y:S01]  /*38c0*/  MUFU.EX2 R89, R89 ;  /* 0x0000005900597308 */ /* 0x000ee20000000800 */
[----:B----4-:R-:W-:Y:S02]  /*38d0*/  FADD R8, R156, R17 ;  /* 0x000000119c087221 */ /* 0x010fe40000000000 */
[----:B------:R-:W-:Y:S01]  /*38e0*/  FADD R80, R80, -R71 ;  /* 0x8000004750507221 */ /* 0x000fe20000000000 */
[----:B------:R-:W4:Y:S04]  /*38f0*/  LDSM.16.M88.4 R16, [R116+0x1880] ;  /* 0x001880007410783b */ /* 0x000f280000000200 */
[----:B------:R-:W0:Y:S01]  /*3900*/  MUFU.EX2 R125, R170 ;  /* 0x000000aa007d7308 */ /* 0x000e220000000800 */
[----:B------:R-:W-:Y:S02]  /*3910*/  FMUL R138, R138, 1.4426950216293334961 ;  /* 0x3fb8aa3b8a8a7820 */ /* 0x000fe40000400000 */
[----:B------:R-:W-:-:S05]  /*3920*/  FADD R4, R82, R9 ;  /* 0x0000000952047221 */ /* 0x000fca0000000000 */
[----:B------:R-:W0:Y:S01]  /*3930*/  MUFU.EX2 R162, R143 ;  /* 0x0000008f00a27308 */ /* 0x000e220000000800 */
[----:B-1----:R-:W-:Y:S02]  /*3940*/  FADD R9, R85, R8 ;  /* 0x0000000855097221 */ /* 0x002fe40000000000 */
[----:B------:R-:W-:-:S05]  /*3950*/  FMUL R80, R80, 1.4426950216293334961 ;  /* 0x3fb8aa3b50507820 */ /* 0x000fca0000400000 */
[----:B------:R-:W1:Y:S01]  /*3960*/  MUFU.EX2 R160, R160 ;  /* 0x000000a000a07308 */ /* 0x000e620000000800 */
[----:B------:R-:W-:Y:S02]  /*3970*/  FADD R78, R78, -R71 ;  /* 0x800000474e4e7221 */ /* 0x000fe40000000000 */
[----:B------:R-:W-:Y:S01]  /*3980*/  FADD R5, R123, R4 ;  /* 0x000000047b057221 */ /* 0x000fe20000000000 */
[----:B------:R-:W-:Y:S01]  /*3990*/  F2FP.BF16.PACK_AB R20, R121, R92 ;  /* 0x0000005c7914723e */ /* 0x000fe200000010ff */
[----:B-----5:R-:W-:Y:S01]  /*39a0*/  FADD R4, R158, R9 ;  /* 0x000000099e047221 */ /* 0x020fe20000000000 */
[----:B------:R-:W-:Y:S02]  /*39b0*/  F2FP.BF16.PACK_AB R21, R156, R127 ;  /* 0x0000007f9c15723e */ /* 0x000fe400000010ff */
[----:B------:R-:W5:Y:S01]  /*39c0*/  MUFU.EX2 R83, R138 ;  /* 0x0000008a00537308 */ /* 0x000f620000000800 */
[----:B------:R-:W-:Y:S01]  /*39d0*/  FADD R76, R76, -R71 ;  /* 0x800000474c4c7221 */ /* 0x000fe20000000000 */
[----:B------:R-:W-:-:S02]  /*39e0*/  F2FP.BF16.PACK_AB R22, R123, R82 ;  /* 0x000000527b16723e */ /* 0x000fc400000010ff */
[----:B------:R-:W-:Y:S01]  /*39f0*/  F2FP.BF16.PACK_AB R23, R158, R85 ;  /* 0x000000559e17723e */ /* 0x000fe200000010ff */
[----:B------:R-:W-:Y:S02]  /*3a00*/  FMUL R78, R78, 1.4426950216293334961 ;  /* 0x3fb8aa3b4e4e7820 */ /* 0x000fe40000400000 */
[----:B--2---:R-:W-:Y:S01]  /*3a10*/  FADD R8, R168, R5 ;  /* 0x00000005a8087221 */ /* 0x004fe20000000000 */
[----:B------:R-:W2:Y:S01]  /*3a20*/  MUFU.EX2 R80, R80 ;  /* 0x0000005000507308 */ /* 0x000ea20000000800 */
[----:B---3--:R-:W-:Y:S02]  /*3a30*/  FADD R9, R89, R4 ;  /* 0x0000000459097221 */ /* 0x008fe40000000000 */
[----:B------:R-:W-:Y:S01]  /*3a40*/  FMUL R76, R76, 1.4426950216293334961 ;  /* 0x3fb8aa3b4c4c7820 */ /* 0x000fe20000400000 */
[----:B------:R-:W-:Y:S01]  /*3a50*/  HMMA.16816.F32.BF16 R60, R20, R10, R60 ;  /* 0x0000000a143c723c */ /* 0x000fe2000004183c */
[----:B0-----:R-:W-:Y:S02]  /*3a60*/  FADD R5, R125, R8 ;  /* 0x000000087d057221 */ /* 0x001fe40000000000 */
[----:B------:R-:W-:Y:S01]  /*3a70*/  FADD R4, R162, R9 ;  /* 0x00000009a2047221 */ /* 0x000fe20000000000 */
[----:B------:R-:W0:Y:S01]  /*3a80*/  MUFU.EX2 R77, R78 ;  /* 0x0000004e004d7308 */ /* 0x000e220000000800 */
[----:B------:R-:W-:-:S02]  /*3a90*/  FADD R74, R74, -R71 ;  /* 0x800000474a4a7221 */ /* 0x000fc40000000000 */
[----:B------:R-:W-:Y:S01]  /*3aa0*/  FADD R150, R150, -R71 ;  /* 0x8000004796967221 */ /* 0x000fe20000000000 */
[----:B------:R-:W-:Y:S01]  /*3ab0*/  HMMA.16816.F32.BF16 R24, R20, R6, R24 ;  /* 0x000000061418723c */ /* 0x000fe20000041818 */
[----:B-1----:R-:W-:Y:S02]  /*3ac0*/  FADD R10, R160, R5 ;  /* 0x00000005a00a7221 */ /* 0x002fe40000000000 */
[----:B------:R-:W-:Y:S01]  /*3ad0*/  FADD R11, R97, R4 ;  /* 0x00000004610b7221 */ /* 0x000fe20000000000 */
[----:B------:R-:W1:Y:S01]  /*3ae0*/  MUFU.EX2 R76, R76 ;  /* 0x0000004c004c7308 */ /* 0x000e620000000800 */
[----:B------:R-:W-:Y:S02]  /*3af0*/  FMUL R74, R74, 1.4426950216293334961 ;  /* 0x3fb8aa3b4a4a7820 */ /* 0x000fe40000400000 */
[----:B------:R-:W-:Y:S02]  /*3b00*/  FMUL R150, R150, 1.4426950216293334961 ;  /* 0x3fb8aa3b96967820 */ /* 0x000fe40000400000 */
[----:B-----5:R-:W-:-:S02]  /*3b10*/  FADD R5, R83, R10 ;  /* 0x0000000a53057221 */ /* 0x020fc40000000000 */
[----:B------:R-:W-:Y:S01]  /*3b20*/  FADD R4, R164, R11 ;  /* 0x0000000ba4047221 */ /* 0x000fe20000000000 */
[----:B------:R-:W3:Y:S01]  /*3b30*/  MUFU.EX2 R81, R74 ;  /* 0x0000004a00517308 */ /* 0x000ee20000000800 */
[--C-:B------:R-:W-:Y:S02]  /*3b40*/  FADD R152, R152, -R71.reuse ;  /* 0x8000004798987221 */ /* 0x100fe40000000000 */
[----:B------:R-:W-:Y:S02]  /*3b50*/  FADD R148, R148, -R71 ;  /* 0x8000004794947221 */ /* 0x000fe40000000000 */
[----:B--2---:R-:W-:Y:S02]  /*3b60*/  FADD R6, R80, R5 ;  /* 0x0000000550067221 */ /* 0x004fe40000000000 */
[----:B------:R-:W-:Y:S01]  /*3b70*/  FADD R5, R131, R4 ;  /* 0x0000000483057221 */ /* 0x000fe20000000000 */
[----:B------:R-:W2:Y:S01]  /*3b80*/  MUFU.EX2 R64, R64 ;  /* 0x0000004000407308 */ /* 0x000ea20000000800 */
[----:B------:R-:W-:-:S02]  /*3b90*/  FMUL R152, R152, 1.4426950216293334961 ;  /* 0x3fb8aa3b98987820 */ /* 0x000fc40000400000 */
[----:B------:R-:W-:Y:S02]  /*3ba0*/  FMUL R148, R148, 1.4426950216293334961 ;  /* 0x3fb8aa3b94947820 */ /* 0x000fe40000400000 */
[----:B0-----:R-:W-:-:S03]  /*3bb0*/  FADD R7, R77, R6 ;  /* 0x000000064d077221 */ /* 0x001fc60000000000 */
[----:B------:R-:W0:Y:S01]  /*3bc0*/  MUFU.EX2 R150, R150 ;  /* 0x0000009600967308 */ /* 0x000e220000000800 */
[----:B------:R-:W-:Y:S01]  /*3bd0*/  FADD R6, R166, R5 ;  /* 0x00000005a6067221 */ /* 0x000fe20000000000 */
[----:B------:R-:W-:Y:S01]  /*3be0*/  F2FP.BF16.PACK_AB R8, R125, R168 ;  /* 0x000000a87d08723e */ /* 0x000fe200000010ff */
[--C-:B------:R-:W-:Y:S01]  /*3bf0*/  FADD R146, R146, -R71.reuse ;  /* 0x8000004792927221 */ /* 0x100fe20000000000 */
[----:B------:R-:W-:Y:S02]  /*3c00*/  F2FP.BF16.PACK_AB R9, R162, R89 ;  /* 0x00000059a209723e */ /* 0x000fe400000010ff */
[----:B------:R-:W-:Y:S02]  /*3c10*/  F2FP.BF16.PACK_AB R10, R83, R160 ;  /* 0x000000a0530a723e */ /* 0x000fe400000010ff */
[----:B------:R-:W5:Y:S01]  /*3c20*/  MUFU.EX2 R65, R65 ;  /* 0x0000004100417308 */ /* 0x000f620000000800 */
[----:B------:R-:W-:Y:S01]  /*3c30*/  F2FP.BF16.PACK_AB R11, R164, R97 ;  /* 0x00000061a40b723e */ /* 0x000fe200000010ff */
[----:B------:R-:W-:-:S02]  /*3c40*/  FADD R96, R96, -R71 ;  /* 0x8000004760607221 */ /* 0x000fc40000000000 */
[----:B-1----:R-:W-:-:S04]  /*3c50*/  FADD R20, R76, R7 ;  /* 0x000000074c147221 */ /* 0x002fc80000000000 */
[----:B------:R-:W1:Y:S01]  /*3c60*/  MUFU.EX2 R85, R152 ;  /* 0x0000009800557308 */ /* 0x000e620000000800 */
[----:B------:R-:W-:Y:S02]  /*3c70*/  FADD R7, R95, R6 ;  /* 0x000000065f077221 */ /* 0x000fe40000000000 */
[----:B------:R-:W-:Y:S01]  /*3c80*/  FMUL R146, R146, 1.4426950216293334961 ;  /* 0x3fb8aa3b92927820 */ /* 0x000fe20000400000 */
[----:B------:R-:W-:Y:S01]  /*3c90*/  HMMA.16816.F32.BF16 R60, R8, R12, R60 ;  /* 0x0000000c083c723c */ /* 0x000fe2000004183c */
[----:B------:R-:W-:-:S03]  /*3ca0*/  FMUL R96, R96, 1.4426950216293334961 ;  /* 0x3fb8aa3b60607820 */ /* 0x000fc60000400000 */
[----:B------:R-:W0:Y:S01]  /*3cb0*/  MUFU.EX2 R67, R67 ;  /* 0x0000004300437308 */ /* 0x000e220000000800 */
[----:B------:R-:W-:Y:S02]  /*3cc0*/  FADD R23, R154, R7 ;  /* 0x000000079a177221 */ /* 0x000fe40000000000 */
[----:B------:R-:W-:-:S05]  /*3cd0*/  FADD R140, R140, -R71 ;  /* 0x800000478c8c7221 */ /* 0x000fca0000000000 */
[----:B------:R-:W0:Y:S01]  /*3ce0*/  MUFU.EX2 R148, R148 ;  /* 0x0000009400947308 */ /* 0x000e220000000800 */
[----:B---3--:R-:W-:Y:S01]  /*3cf0*/  FADD R21, R81, R20 ;  /* 0x0000001451157221 */ /* 0x008fe20000000000 */
[----:B----4-:R-:W-:Y:S01]  /*3d00*/  HMMA.16816.F32.BF16 R24, R8, R16, R24 ;  /* 0x000000100818723c */ /* 0x010fe20000041818 */
[----:B------:R-:W-:-:S05]  /*3d10*/  FADD R88, R88, -R71 ;  /* 0x8000004758587221 */ /* 0x000fca0000000000 */
[----:B------:R-:W3:Y:S01]  /*3d20*/  MUFU.EX2 R68, R68 ;  /* 0x0000004400447308 */ /* 0x000ee20000000800 */
[----:B--2---:R-:W-:Y:S02]  /*3d30*/  FADD R10, R64, R23 ;  /* 0x00000017400a7221 */ /* 0x004fe40000000000 */
[----:B------:R-:W-:-:S05]  /*3d40*/  FMUL R140, R140, 1.4426950216293334961 ;  /* 0x3fb8aa3b8c8c7820 */ /* 0x000fca0000400000 */
[----:B------:R-:W2:Y:S01]  /*3d50*/  MUFU.EX2 R83, R146 ;  /* 0x0000009200537308 */ /* 0x000ea20000000800 */
[----:B0-----:R-:W-:Y:S02]  /*3d60*/  FADD R8, R150, R21 ;  /* 0x0000001596087221 */ /* 0x001fe40000000000 */
[----:B------:R-:W-:-:S05]  /*3d70*/  FADD R157, R157, -R66 ;  /* 0x800000429d9d7221 */ /* 0x000fca0000000000 */
[----:B------:R-:W0:Y:S01]  /*3d80*/  MUFU.EX2 R69, R69 ;  /* 0x0000004500457308 */ /* 0x000e220000000800 */
[----:B------:R-:W-:Y:S02]  /*3d90*/  FMUL R88, R88, 1.4426950216293334961 ;  /* 0x3fb8aa3b58587820 */ /* 0x000fe40000400000 */
[----:B------:R-:W-:-:S05]  /*3da0*/  FADD R84, R84, -R71 ;  /* 0x8000004754547221 */ /* 0x000fca0000000000 */
[----:B------:R-:W4:Y:S01]  /*3db0*/  MUFU.EX2 R96, R96 ;  /* 0x0000006000607308 */ /* 0x000f220000000800 */
[----:B-----5:R-:W-:Y:S01]  /*3dc0*/  FADD R12, R65, R10 ;  /* 0x0000000a410c7221 */ /* 0x020fe20000000000 */
[----:B------:R-:W-:Y:S01]  /*3dd0*/  F2FP.BF16.PACK_AB R4, R77, R80 ;  /* 0x000000504d04723e */ /* 0x000fe200000010ff */
[----:B-1----:R-:W-:-:S05]  /*3de0*/  FADD R17, R85, R8 ;  /* 0x0000000855117221 */ /* 0x002fca0000000000 */
[----:B------:R-:W1:Y:S01]  /*3df0*/  MUFU.EX2 R70, R70 ;  /* 0x0000004600467308 */ /* 0x000e620000000800 */
[----:B------:R-:W-:Y:S01]  /*3e00*/  FMUL R73, R157, 1.4426950216293334961 ;  /* 0x3fb8aa3b9d497820 */ /* 0x000fe20000400000 */
[----:B------:R-:W-:Y:S01]  /*3e10*/  F2FP.BF16.PACK_AB R5, R166, R131 ;  /* 0x00000083a605723e */ /* 0x000fe200000010ff */
[----:B------:R-:W-:Y:S01]  /*3e20*/  FADD R77, R67, R12 ;  /* 0x0000000c434d7221 */ /* 0x000fe20000000000 */
[----:B------:R-:W-:-:S04]  /*3e30*/  F2FP.BF16.PACK_AB R6, R81, R76 ;  /* 0x0000004c5106723e */ /* 0x000fc800000010ff */
[----:B------:R-:W5:Y:S01]  /*3e40*/  MUFU.EX2 R13, R140 ;  /* 0x0000008c000d7308 */ /* 0x000f620000000800 */
[----:B------:R-:W-:Y:S01]  /*3e50*/  FMUL R84, R84, 1.4426950216293334961 ;  /* 0x3fb8aa3b54547820 */ /* 0x000fe20000400000 */
[----:B------:R-:W-:Y:S01]  /*3e60*/  F2FP.BF16.PACK_AB R7, R154, R95 ;  /* 0x0000005f9a07723e */ /* 0x000fe200000010ff */
[----:B------:R-:W-:Y:S01]  /*3e70*/  FADD R12, R148, R17 ;  /* 0x00000011940c7221 */ /* 0x000fe20000000000 */
[----:B------:R-:W5:Y:S01]  /*3e80*/  LDSM.16.M88.4 R8, [R119+0x1080] ;  /* 0x001080007708783b */ /* 0x000f620000000200 */
[----:B---3--:R-:W-:-:S03]  /*3e90*/  FADD R16, R68, R77 ;  /* 0x0000004d44107221 */ /* 0x008fc60000000000 */
[----:B------:R-:W3:Y:S01]  /*3ea0*/  MUFU.EX2 R88, R88 ;  /* 0x0000005800587308 */ /* 0x000ee20000000800 */
[----:B--2---:R-:W-:Y:S01]  /*3eb0*/  FADD R77, R83, R12 ;  /* 0x0000000c534d7221 */ /* 0x004fe20000000000 */
[----:B------:R-:W-:Y:S01]  /*3ec0*/  LDSM.16.M88.4 R20, [R119+0x1880] ;  /* 0x001880007714783b */ /* 0x000fe20000000200 */
[----:B0-----:R-:W-:-:S05]  /*3ed0*/  FADD R81, R69, R16 ;  /* 0x0000001045517221 */ /* 0x001fca0000000000 */
[----:B------:R-:W0:Y:S01]  /*3ee0*/  MUFU.EX2 R73, R73 ;  /* 0x0000004900497308 */ /* 0x000e220000000800 */
[----:B----4-:R-:W-:-:S07]  /*3ef0*/  FADD R12, R96, R77 ;  /* 0x0000004d600c7221 */ /* 0x010fce0000000000 */
[----:B------:R-:W2:Y:S01]  /*3f00*/  MUFU.EX2 R17, R84 ;  /* 0x0000005400117308 */ /* 0x000ea20000000800 */
[----:B------:R-:W-:Y:S01]  /*3f10*/  HMMA.16816.F32.BF16 R60, R4, R14, R60 ;  /* 0x0000000e043c723c */ /* 0x000fe2000004183c */
[----:B-1----:R-:W-:-:S06]  /*3f20*/  FADD R81, R70, R81 ;  /* 0x0000005146517221 */ /* 0x002fcc0000000000 */
[----:B-----5:R-:W-:Y:S02]  /*3f30*/  FADD R15, R13, R12 ;  /* 0x0000000c0d0f7221 */ /* 0x020fe40000000000 */
[----:B------:R-:W-:Y:S02]  /*3f40*/  FADD R14, R72, R81 ;  /* 0x00000051480e7221 */ /* 0x000fe40000000000 */
[----:B---3--:R-:W-:Y:S02]  /*3f50*/  FADD R12, R88, R15 ;  /* 0x0000000f580c7221 */ /* 0x008fe40000000000 */
[----:B0-----:R-:W-:Y:S02]  /*3f60*/  FADD R14, R73, R14 ;  /* 0x0000000e490e7221 */ /* 0x001fe40000000000 */
[----:B--2---:R-:W-:Y:S01]  /*3f70*/  FADD R12, R17, R12 ;  /* 0x0000000c110c7221 */ /* 0x004fe20000000000 */
[----:B------:R-:W-:Y:S02]  /*3f80*/  HMMA.16816.F32.BF16 R24, R4, R18, R24 ;  /* 0x000000120418723c */ /* 0x000fe40000041818 */
[----:B------:R-:W0:Y:S04]  /*3f90*/  SHFL.BFLY PT, R19, R14, 0x2, 0x1f ;  /* 0x0c401f000e137f89 */ /* 0x000e2800000e0000 */
[----:B------:R-:W1:Y:S01]  /*3fa0*/  SHFL.BFLY PT, R15, R12, 0x2, 0x1f ;  /* 0x0c401f000c0f7f89 */ /* 0x000e6200000e0000 */
[----:B------:R-:W-:-:S02]  /*3fb0*/  F2FP.BF16.PACK_AB R4, R85, R150 ;  /* 0x000000965504723e */ /* 0x000fc400000010ff */
[----:B------:R-:W-:Y:S02]  /*3fc0*/  F2FP.BF16.PACK_AB R5, R65, R64 ;  /* 0x000000404105723e */ /* 0x000fe400000010ff */
[----:B------:R-:W-:Y:S02]  /*3fd0*/  F2FP.BF16.PACK_AB R6, R83, R148 ;  /* 0x000000945306723e */ /* 0x000fe400000010ff */
[----:B------:R-:W-:Y:S01]  /*3fe0*/  F2FP.BF16.PACK_AB R7, R68, R67 ;  /* 0x000000434407723e */ /* 0x000fe200000010ff */
[----:B------:R-:W-:-:S04]  /*3ff0*/  UIADD3 UR4, UP0, UR4, 0x80, URZ ;  /* 0x0000008004047890 */ /* 0x000fc8000ff1e03f */
[----:B------:R-:W-:Y:S02]  /*4000*/  UIADD3.X UR5, URZ, UR5, URZ, UP0, !UPT ;  /* 0x000000053f057290 */ /* 0x000fe400087fe43f */
[----:B------:R-:W-:Y:S01]  /*4010*/  HMMA.16816.F32.BF16 R60, R4, R8, R60 ;  /* 0x00000008043c723c */ /* 0x000fe2000004183c */
[----:B0-----:R-:W-:Y:S02]  /*4020*/  FADD R19, R14, R19 ;  /* 0x000000130e137221 */ /* 0x001fe40000000000 */
[----:B-1----:R-:W-:-:S03]  /*4030*/  FADD R15, R12, R15 ;  /* 0x0000000f0c0f7221 */ /* 0x002fc60000000000 */
[----:B------:R-:W0:Y:S02]  /*4040*/  SHFL.BFLY PT, R14, R19, 0x1, 0x1f ;  /* 0x0c201f00130e7f89 */ /* 0x000e2400000e0000 */
[----:B------:R-:W-:Y:S02]  /*4050*/  HMMA.16816.F32.BF16 R4, R4, R20, R24 ;  /* 0x000000140404723c */ /* 0x000fe40000041818 */
[----:B------:R-:W1:Y:S01]  /*4060*/  SHFL.BFLY PT, R12, R15, 0x1, 0x1f ;  /* 0x0c201f000f0c7f89 */ /* 0x000e6200000e0000 */
[----:B------:R-:W-:Y:S01]  /*4070*/  F2FP.BF16.PACK_AB R96, R13, R96 ;  /* 0x000000600d60723e */ /* 0x000fe200000010ff */
[----:B------:R-:W-:Y:S01]  /*4080*/  IMAD.U32 R13, RZ, RZ, UR5 ;  /* 0x00000005ff0d7e24 */ /* 0x000fe2000f8e00ff */
[----:B------:R-:W-:-:S04]  /*4090*/  ISETP.LE.U32.AND P0, PT, R106, UR4, PT ;  /* 0x000000046a007c0c */ /* 0x000fc8000bf03070 */
[----:B------:R-:W-:Y:S02]  /*40a0*/  ISETP.GE.U32.AND.EX P0, PT, R13, RZ, PT, P0 ;  /* 0x000000ff0d00720c */ /* 0x000fe40003f06100 */
[----:B------:R-:W-:Y:S02]  /*40b0*/  F2FP.BF16.PACK_AB R97, R70, R69 ;  /* 0x000000454661723e */ /* 0x000fe400000010ff */
[----:B------:R-:W-:Y:S02]  /*40c0*/  F2FP.BF16.PACK_AB R98, R17, R88 ;  /* 0x000000581162723e */ /* 0x000fe400000010ff */
[----:B------:R-:W-:Y:S01]  /*40d0*/  F2FP.BF16.PACK_AB R99, R73, R72 ;  /* 0x000000484963723e */ /* 0x000fe200000010ff */
[----:B------:R-:W-:Y:S02]  /*40e0*/  IMAD.MOV.U32 R16, RZ, RZ, 0x80 ;  /* 0x00000080ff107424 */ /* 0x000fe400078e00ff */
[----:B------:R-:W-:Y:S02]  /*40f0*/  IMAD.MOV.U32 R121, RZ, RZ, R71 ;  /* 0x000000ffff797224 */ /* 0x000fe400078e0047 */
[----:B0-----:R-:W-:-:S02]  /*4100*/  FADD R14, R19, R14 ;  /* 0x0000000e130e7221 */ /* 0x001fc40000000000 */
[----:B------:R-:W-:Y:S01]  /*4110*/  HMMA.16816.F32.BF16 R8, R96, R10, R60 ;  /* 0x0000000a6008723c */ /* 0x000fe2000004183c */
[----:B-1----:R-:W-:Y:S02]  /*4120*/  FADD R12, R15, R12 ;  /* 0x0000000c0f0c7221 */ /* 0x002fe40000000000 */
[----:B------:R-:W-:-:S05]  /*4130*/  IMAD R107, R16, c[0x0][0x1b4], R107 ;  /* 0x00006d00106b7a24 */ /* 0x000fca00078e026b */
[----:B------:R-:W-:Y:S01]  /*4140*/  HMMA.16816.F32.BF16 R4, R96, R22, R4 ;  /* 0x000000166004723c */ /* 0x000fe20000041804 */
[----:B------:R-:W-:Y:S02]  /*4150*/  IMAD R115, R16, c[0x0][0x1a4], R115 ;  /* 0x0000690010737a24 */ /* 0x000fe400078e0273 */
[----:B------:R-:W-:Y:S02]  /*4160*/  FFMA R108, R75, R108, R14 ;  /* 0x0000006c4b6c7223 */ /* 0x000fe4000000000e */
[----:B------:R-:W-:Y:S02]  /*4170*/  FFMA R120, R79, R120, R12 ;  /* 0x000000784f787223 */ /* 0x000fe4000000000c */
[----:B------:R-:W-:Y:S01]  /*4180*/  IMAD.MOV.U32 R123, RZ, RZ, R66 ;  /* 0x000000ffff7b7224 */ /* 0x000fe200078e0042 */
[----:B------:R-:W-:Y:S01]  /*4190*/  @P0 CALL.REL.NOINC `(.L_x_0) ;  /* 0x0000001000000944 */ /* 0x000fe20003c00000 */
[----:B------:R-:W-:Y:S05]  /*41a0*/  BRA `(.L_x_1) ;  /* 0xffffca3000007947 */ /* 0x000fea000383ffff */
.L_x_0:
[----:B------:R-:W-:-:S04]  /*41b0*/  NOP ;  /* 0x0000000000007918 */ /* 0x000fc80000000000 */
[----:B------:R-:W-:-:S03]  /*41c0*/  NOP ;  /* 0x0000000000007918 */ /* 0x000fc60000000000 */
[----:B------:R-:W-:Y:S01]  /*41d0*/  IMAD.MOV.U32 R29, RZ, RZ, R8 ;  /* 0x000000ffff1d7224 */ /* 0x000fe200078e0008 */
[----:B------:R-:W-:Y:S01]  /*41e0*/  FSETP.GEU.AND P3, PT, R108, 1.175494350822287508e-38, PT ;  /* 0x008000006c00780b */ /* 0x000fe20003f6e000 */
[----:B------:R-:W-:Y:S01]  /*41f0*/  IMAD.MOV.U32 R27, RZ, RZ, R9 ;  /* 0x000000ffff1b7224 */ /* 0x000fe200078e0009 */
[----:B------:R-:W-:Y:S01]  /*4200*/  LOP3.LUT P0, RZ, R0, 0x80, RZ, 0xc0, !PT ;  /* 0x0000008000ff7812 */ /* 0x000fe2000780c0ff */
[----:B------:R-:W-:Y:S01]  /*4210*/  IMAD R8, R58, c[0x0][0x1c0], RZ ;  /* 0x000070003a087a24 */ /* 0x000fe200078e02ff */
[C---:B------:R-:W-:Y:S01]  /*4220*/  FSETP.GEU.AND P4, PT, R120.reuse, 1.175494350822287508e-38, PT ;  /* 0x008000007800780b */ /* 0x040fe20003f8e000 */
[----:B------:R-:W-:Y:S01]  /*4230*/  IMAD R9, R59, c[0x0][0x1c4], RZ ;  /* 0x000071003b097a24 */ /* 0x000fe200078e02ff */
[----:B------:R-:W-:Y:S01]  /*4240*/  FSETP.GT.AND P2, PT, |R120|, 8.50705917302346158658e+37, PT ;  /* 0x7e8000007800780b */ /* 0x000fe20003f44200 */
[----:B------:R-:W-:Y:S01]  /*4250*/  IMAD.MOV.U32 R25, RZ, RZ, R10 ;  /* 0x000000ffff197224 */ /* 0x000fe200078e000a */
[----:B------:R-:W-:Y:S01]  /*4260*/  LOP3.LUT R10, R0, 0x18, RZ, 0xc0, !PT ;  /* 0x00000018000a7812 */ /* 0x000fe200078ec0ff */
[----:B------:R-:W-:Y:S01]  /*4270*/  IMAD.SHL.U32 R2, R8, 0x2, RZ ;  /* 0x0000000208027824 */ /* 0x000fe200078e00ff */
[----:B------:R-:W-:Y:S01]  /*4280*/  FSETP.GEU.AND P1, PT, |R120|, 1.175494350822287508e-38, PT ;  /* 0x008000007800780b */ /* 0x000fe20003f2e200 */
[----:B------:R-:W-:Y:S01]  /*4290*/  IMAD.SHL.U32 R3, R9, 0x2, RZ ;  /* 0x0000000209037824 */ /* 0x000fe200078e00ff */
[----:B------:R-:W-:Y:S01]  /*42a0*/  BAR.SYNC.DEFER_BLOCKING 0x0 ;  /* 0x0000000000007b1d */ /* 0x000fe20000010000 */
[----:B------:R-:W-:-:S02]  /*42b0*/  IMAD.MOV.U32 R13, RZ, RZ, R5 ;  /* 0x000000ffff0d7224 */ /* 0x000fc400078e0005 */
[----:B------:R-:W-:Y:S01]  /*42c0*/  IMAD.MOV.U32 R19, RZ, RZ, R6 ;  /* 0x000000ffff137224 */ /* 0x000fe200078e0006 */
[----:B------:R-:W-:Y:S01]  /*42d0*/  IADD3 R16, P5, P6, R3, c[0x0][0x178], R2 ;  /* 0x00005e0003107a10 */ /* 0x000fe20007ebe002 */
[----:B------:R-:W-:Y:S02]  /*42e0*/  IMAD.SHL.U32 R5, R0, 0x4, RZ ;  /* 0x0000000400057824 */ /* 0x000fe400078e00ff */
[----:B------:R-:W-:Y:S01]  /*42f0*/  IMAD R6, R10, 0x8, R111 ;  /* 0x000000080a067824 */ /* 0x000fe200078e026f */
[----:B------:R-:W-:Y:S01]  /*4300*/  SHF.R.U32.HI R10, RZ, 0x1, R10 ;  /* 0x00000001ff0a7819 */ /* 0x000fe2000001160a */
[----:B------:R-:W-:Y:S02]  /*4310*/  FMUL R3, R108, 8388608 ;  /* 0x4b0000006c037820 */ /* 0x000fe40000400000 */
[----:B------:R-:W-:Y:S01]  /*4320*/  IMAD.MOV.U32 R17, RZ, RZ, R7 ;  /* 0x000000ffff117224 */ /* 0x000fe200078e0007 */
[C---:B------:R-:W-:Y:S01]  /*4330*/  LOP3.LUT R7, R5.reuse, 0x7c, RZ, 0xc0, !PT ;  /* 0x0000007c05077812 */ /* 0x040fe200078ec0ff */
[----:B------:R-:W-:Y:S01]  /*4340*/  IMAD R15, R6, 0x4, R109 ;  /* 0x00000004060f7824 */ /* 0x000fe200078e026d */
[----:B------:R-:W-:Y:S01]  /*4350*/  SHF.R.S32.HI R6, RZ, 0x5, R0 ;  /* 0x00000005ff067819 */ /* 0x000fe20000011400 */
[----:B------:R-:W-:Y:S01]  /*4360*/  IMAD.MOV.U32 R21, RZ, RZ, R4 ;  /* 0x000000ffff157224 */ /* 0x000fe200078e0004 */
[----:B------:R-:W-:Y:S01]  /*4370*/  LOP3.LUT R4, R5, 0x1c0, RZ, 0xc0, !PT ;  /* 0x000001c005047812 */ /* 0x000fe200078ec0ff */
[----:B------:R-:W-:Y:S01]  /*4380*/  IMAD.MOV.U32 R23, RZ, RZ, R11 ;  /* 0x000000ffff177224 */ /* 0x000fe200078e000b */
[----:B------:R-:W-:Y:S01]  /*4390*/  FSEL R26, R3, R108, !P3 ;  /* 0x0000006c031a7208 */ /* 0x000fe20005800000 */
[----:B------:R-:W-:Y:S01]  /*43a0*/  FMUL R2, R120, 8388608 ;  /* 0x4b00000078027820 */ /* 0x000fe20000400000 */
[----:B------:R-:W-:Y:S01]  /*43b0*/  SGXT R6, R6, 0x1 ;  /* 0x000000010606781a */ /* 0x000fe20000000200 */
[----:B------:R-:W-:Y:S01]  /*43c0*/  IMAD R111, R111, 0x8, R4 ;  /* 0x000000086f6f7824 */ /* 0x000fe200078e0204 */
[----:B------:R-:W-:Y:S01]  /*43d0*/  LOP3.LUT R11, R7, 0x180, R110, 0xf8, !PT ;  /* 0x00000180070b7812 */ /* 0x000fe200078ef86e */
[----:B------:R-:W-:Y:S01]  /*43e0*/  @P2 FMUL R13, R13, 0.25 ;  /* 0x3e8000000d0d2820 */ /* 0x000fe20000400000 */
[----:B------:R-:W-:Y:S01]  /*43f0*/  SHF.R.U32.HI R0, RZ, 0x1, R0 ;  /* 0x00000001ff007819 */ /* 0x000fe20000011600 */
[----:B------:R-:W-:Y:S01]  /*4400*/  @P2 FMUL R21, R21, 0.25 ;  /* 0x3e80000015152820 */ /* 0x000fe20000400000 */
[----:B------:R-:W-:Y:S01]  /*4410*/  IADD3 R4, R26, -0x3f3504f3, RZ ;  /* 0xc0cafb0d1a047810 */ /* 0x000fe20007ffe0ff */
[----:B------:R-:W-:Y:S01]  /*4420*/  @P2 FMUL R27, R27, 0.25 ;  /* 0x3e8000001b1b2820 */ /* 0x000fe20000400000 */
[----:B------:R-:W-:Y:S01]  /*4430*/  LOP3.LUT R14, R11, 0x808, R6, 0x78, !PT ;  /* 0x000008080b0e7812 */ /* 0x000fe200078e7806 */
[----:B------:R-:W-:Y:S01]  /*4440*/  @P2 FMUL R29, R29, 0.25 ;  /* 0x3e8000001d1d2820 */ /* 0x000fe20000400000 */
[----:B------:R-:W-:Y:S01]  /*4450*/  LOP3.LUT R6, R0, 0x4, RZ, 0xc0, !PT ;  /* 0x0000000400067812 */ /* 0x000fe200078ec0ff */
[----:B------:R-:W-:Y:S01]  /*4460*/  IMAD.HI R8, R8, 0x2, RZ ;  /* 0x0000000208087827 */ /* 0x000fe200078e02ff */
[----:B------:R-:W-:-:S02]  /*4470*/  FSEL R33, R2, R120, !P4 ;  /* 0x0000007802217208 */ /* 0x000fc40006000000 */
[----:B------:R-:W-:Y:S01]  /*4480*/  FSEL R0, RZ, -23, P4 ;  /* 0xc1b80000ff007808 */ /* 0x000fe20002000000 */
[----:B------:R-:W-:Y:S01]  /*4490*/  @P2 FMUL R120, R120, 0.25 ;  /* 0x3e80000078782820 */ /* 0x000fe20000400000 */
[----:B------:R-:W-:Y:S01]  /*44a0*/  LOP3.LUT R5, R4, 0xff800000, RZ, 0xc0, !PT ;  /* 0xff80000004057812 */ /* 0x000fe200078ec0ff */
[----:B------:R-:W-:Y:S01]  /*44b0*/  IMAD.IADD R111, R6, 0x1, R111 ;  /* 0x00000001066f7824 */ /* 0x000fe200078e026f */
[----:B------:R-:W-:Y:S01]  /*44c0*/  FSETP.GT.AND P4, PT, |R108|, 8.50705917302346158658e+37, PT ;  /* 0x7e8000006c00780b */ /* 0x000fe20003f84200 */
[----:B------:R-:W-:Y:S01]  /*44d0*/  @!P1 FMUL R120, R120, 16777216 ;  /* 0x4b80000078789820 */ /* 0x000fe20000400000 */
[----:B------:R-:W-:Y:S01]  /*44e0*/  FSEL R4, RZ, -23, P3 ;  /* 0xc1b80000ff047808 */ /* 0x000fe20001800000 */
[----:B------:R-:W0:Y:S01]  /*44f0*/  I2F R7, R5 ;  /* 0x0000000500077306 */ /* 0x000e220000201400 */
[----:B------:R-:W-:Y:S01]  /*4500*/  FSETP.GEU.AND P3, PT, |R108|, 1.175494350822287508e-38, PT ;  /* 0x008000006c00780b */ /* 0x000fe20003f6e200 */
[----:B------:R-:W-:Y:S01]  /*4510*/  IMAD.HI R9, R9, 0x2, RZ ;  /* 0x0000000209097827 */ /* 0x000fe200078e02ff */
[----:B------:R-:W-:-:S02]  /*4520*/  IADD3 R2, R33, -0x3f3504f3, RZ ;  /* 0xc0cafb0d21027810 */ /* 0x000fc40007ffe0ff */
[----:B------:R-:W-:Y:S01]  /*4530*/  ISETP.GE.U32.AND P2, PT, R33, 0x7f800000, PT ;  /* 0x7f8000002100780c */ /* 0x000fe20003f46070 */
[----:B------:R-:W-:Y:S01]  /*4540*/  @!P1 FMUL R13, R13, 16777216 ;  /* 0x4b8000000d0d9820 */ /* 0x000fe20000400000 */
[----:B------:R-:W-:Y:S01]  /*4550*/  LOP3.LUT R2, R2, 0xff800000, RZ, 0xc0, !PT ;  /* 0xff80000002027812 */ /* 0x000fe200078ec0ff */
[----:B------:R-:W1:Y:S01]  /*4560*/  MUFU.RCP R6, R120 ;  /* 0x0000007800067308 */ /* 0x000e620000001000 */
[----:B------:R-:W-:Y:S01]  /*4570*/  @!P1 FMUL R21, R21, 16777216 ;  /* 0x4b80000015159820 */ /* 0x000fe20000400000 */
[----:B------:R-:W-:Y:S01]  /*4580*/  IADD3.X R24, R9, c[0x0][0x17c], R8, P5, P6 ;  /* 0x00005f0009187a10 */ /* 0x000fe20002fec408 */
[----:B------:R-:W-:Y:S01]  /*4590*/  @P4 FMUL R108, R108, 0.25 ;  /* 0x3e8000006c6c4820 */ /* 0x000fe20000400000 */
[----:B------:R-:W-:Y:S01]  /*45a0*/  LOP3.LUT R110, R110, 0x1f8, RZ, 0xc0, !PT ;  /* 0x000001f86e6e7812 */ /* 0x000fe200078ec0ff */
[----:B------:R-:W-:Y:S02]  /*45b0*/  @P4 FMUL R17, R17, 0.25 ;  /* 0x3e80000011114820 */ /* 0x000fe40000400000 */
[----:B------:R-:W-:Y:S01]  /*45c0*/  @!P3 FMUL R108, R108, 16777216 ;  /* 0x4b8000006c6cb820 */ /* 0x000fe20000400000 */
[----:B------:R-:W-:Y:S01]  /*45d0*/  I2F R3, R2 ;  /* 0x0000000200037306 */ /* 0x000fe20000201400 */
[----:B0-----:R-:W-:-:S02]  /*45e0*/  FFMA.FTZ R18, R7, 1.1920928955078125e-07, R4 ;  /* 0x3400000007127823 */ /* 0x001fc40000010004 */
[----:B------:R-:W-:Y:S02]  /*45f0*/  @P4 FMUL R23, R23, 0.25 ;  /* 0x3e80000017174820 */ /* 0x000fe40000400000 */
[----:B------:R-:W-:Y:S02]  /*4600*/  @P4 FMUL R19, R19, 0.25 ;  /* 0x3e80000013134820 */ /* 0x000fe40000400000 */
[----:B------:R-:W-:Y:S01]  /*4610*/  @P4 FMUL R25, R25, 0.25 ;  /* 0x3e80000019194820 */ /* 0x000fe20000400000 */
[----:B------:R-:W0:Y:S01]  /*4620*/  MUFU.RCP R4, R108 ;  /* 0x0000006c00047308 */ /* 0x000e220000001000 */
[----:B------:R-:W-:Y:S02]  /*4630*/  @!P1 FMUL R27, R27, 16777216 ;  /* 0x4b8000001b1b9820 */ /* 0x000fe40000400000 */
[----:B------:R-:W-:Y:S01]  /*4640*/  @!P1 FMUL R29, R29, 16777216 ;  /* 0x4b8000001d1d9820 */ /* 0x000fe20000400000 */
[----:B------:R-:W-:Y:S01]  /*4650*/  ISETP.GE.U32.AND P1, PT, R26, 0x7f800000, PT ;  /* 0x7f8000001a00780c */ /* 0x000fe20003f26070 */
[----:B------:R-:W-:-:S02]  /*4660*/  @!P3 FMUL R17, R17, 16777216 ;  /* 0x4b8000001111b820 */ /* 0x000fc40000400000 */
[----:B------:R-:W-:Y:S02]  /*4670*/  @!P3 FMUL R23, R23, 16777216 ;  /* 0x4b8000001717b820 */ /* 0x000fe40000400000 */
[----:B------:R-:W-:Y:S02]  /*4680*/  @!P3 FMUL R19, R19, 16777216 ;  /* 0x4b8000001313b820 */ /* 0x000fe40000400000 */
[----:B------:R-:W-:Y:S02]  /*4690*/  @!P3 FMUL R25, R25, 16777216 ;  /* 0x4b8000001919b820 */ /* 0x000fe40000400000 */
[C---:B-1----:R-:W-:Y:S02]  /*46a0*/  FMUL R8, R6.reuse, R13 ;  /* 0x0000000d06087220 */ /* 0x042fe40000400000 */
[C---:B------:R-:W-:Y:S02]  /*46b0*/  FMUL R9, R6.reuse, R21 ;  /* 0x0000001506097220 */ /* 0x040fe40000400000 */
[----:B------:R-:W-:-:S02]  /*46c0*/  FMUL R13, R6, R27 ;  /* 0x0000001b060d7220 */ /* 0x000fc40000400000 */
[----:B------:R-:W-:Y:S02]  /*46d0*/  FMUL R12, R6, R29 ;  /* 0x0000001d060c7220 */ /* 0x000fe40000400000 */
[----:B------:R-:W-:Y:S01]  /*46e0*/  IMAD.U32 R15, R15, 0x4, R10 ;  /* 0x000000040f0f7824 */ /* 0x000fe200078e000a */
[----:B------:R-:W-:Y:S01]  /*46f0*/  F2FP.BF16.PACK_AB R8, R8, R13 ;  /* 0x0000000d0808723e */ /* 0x000fe200000010ff */
[C---:B0-----:R-:W-:Y:S01]  /*4700*/  FMUL R6, R4.reuse, R17 ;  /* 0x0000001104067220 */ /* 0x041fe20000400000 */
[----:B------:R-:W-:Y:S01]  /*4710*/  F2FP.BF16.PACK_AB R9, R9, R12 ;  /* 0x0000000c0909723e */ /* 0x000fe200000010ff */
[C---:B------:R-:W-:Y:S01]  /*4720*/  FMUL R11, R4.reuse, R23 ;  /* 0x00000017040b7220 */ /* 0x040fe20000400000 */
[----:B------:R-:W-:Y:S01]  /*4730*/  LOP3.LUT R13, R15, 0x8, RZ, 0x3c, !PT ;  /* 0x000000080f0d7812 */ /* 0x000fe200078e3cff */
[C---:B------:R-:W-:Y:S01]  /*4740*/  FMUL R7, R4.reuse, R19 ;  /* 0x0000001304077220 */ /* 0x040fe20000400000 */
[----:B------:R-:W-:Y:S01]  /*4750*/  STS [R14+0x200], R8 ;  /* 0x000200080e007388 */ /* 0x000fe20000000800 */
[----:B------:R-:W-:Y:S01]  /*4760*/  FMUL R10, R4, R25 ;  /* 0x00000019040a7220 */ /* 0x000fe20000400000 */
[----:B------:R-:W-:Y:S01]  /*4770*/  F2FP.BF16.PACK_AB R6, R6, R11 ;  /* 0x0000000b0606723e */ /* 0x000fe200000010ff */
[----:B------:R-:W-:Y:S01]  /*4780*/  IMAD.IADD R2, R33, 0x1, -R2 ;  /* 0x0000000121027824 */ /* 0x000fe200078e0a02 */
[----:B------:R-:W-:Y:S01]  /*4790*/  LOP3.LUT R11, R14, 0x4, RZ, 0x3c, !PT ;  /* 0x000000040e0b7812 */ /* 0x000fe200078e3cff */
[----:B------:R-:W-:Y:S01]  /*47a0*/  IMAD.MOV.U32 R31, RZ, RZ, 0x3dc6b27f ;  /* 0x3dc6b27fff1f7424 */ /* 0x000fe200078e00ff */
[----:B------:R-:W-:Y:S01]  /*47b0*/  F2FP.BF16.PACK_AB R10, R7, R10 ;  /* 0x0000000a070a723e */ /* 0x000fe200000010ff */
[----:B------:R-:W-:Y:S01]  /*47c0*/  FADD R2, R2, -1 ;  /* 0xbf80000002027421 */ /* 0x000fe20000000000 */
[----:B------:R0:W-:Y:S01]  /*47d0*/  STS [R14], R9 ;  /* 0x000000090e007388 */ /* 0x0001e20000000800 */
[----:B------:R-:W-:-:S02]  /*47e0*/  FFMA.FTZ R0, R3, 1.1920928955078125e-07, R0 ;  /* 0x3400000003007823 */ /* 0x000fc40000010000 */
[----:B------:R-:W-:Y:S01]  /*47f0*/  FFMA.FTZ R3, R2, R31, -0.16845393180847167969 ;  /* 0xbe2c7f3002037423 */ /* 0x000fe2000001001f */
[----:B------:R1:W-:Y:S01]  /*4800*/  STS [R11+0x400], R10 ;  /* 0x0004000a0b007388 */ /* 0x0003e20000000800 */
[----:B------:R-:W-:Y:S02]  /*4810*/  IMAD.IADD R5, R26, 0x1, -R5 ;  /* 0x000000011a057824 */ /* 0x000fe400078e0a05 */
[C---:B------:R-:W-:Y:S01]  /*4820*/  FFMA.FTZ R3, R2.reuse, R3, 0.1716887056827545166 ;  /* 0x3e2fcf2a02037423 */ /* 0x040fe20000010003 */
[----:B------:R2:W-:Y:S01]  /*4830*/  STS [R11+0x600], R6 ;  /* 0x000600060b007388 */ /* 0x0005e20000000800 */
[----:B------:R-:W-:Y:S01]  /*4840*/  FADD R20, R5, -1 ;  /* 0xbf80000005147421 */ /* 0x000fe20000000000 */
[C---:B0-----:R-:W-:Y:S01]  /*4850*/  LOP3.LUT R14, R15.reuse, 0xc, RZ, 0x3c, !PT ;  /* 0x0000000c0f0e7812 */ /* 0x041fe200078e3cff */
[----:B------:R-:W-:Y:S01]  /*4860*/  FFMA.FTZ R3, R2, R3, -0.17900948226451873779 ;  /* 0xbe374e4302037423 */ /* 0x000fe20000010003 */
[----:B------:R-:W-:Y:S01]  /*4870*/  BAR.SYNC.DEFER_BLOCKING 0x0 ;  /* 0x0000000000007b1d */ /* 0x000fe20000010000 */
[----:B------:R-:W-:Y:S01]  /*4880*/  FFMA.FTZ R5, R20, R31, -0.16845393180847167969 ;  /* 0xbe2c7f3014057423 */ /* 0x000fe2000001001f */
[----:B-1----:R-:W-:Y:S01]  /*4890*/  LOP3.LUT R10, R15, 0x4, RZ, 0x3c, !PT ;  /* 0x000000040f0a7812 */ /* 0x002fe200078e3cff */
[----:B------:R-:W-:-:S02]  /*48a0*/  FFMA.FTZ R3, R2, R3, 0.20512372255325317383 ;  /* 0x3e520bf402037423 */ /* 0x000fc40000010003 */
[----:B------:R-:W-:Y:S02]  /*48b0*/  FFMA.FTZ R5, R20, R5, 0.1716887056827545166 ;  /* 0x3e2fcf2a14057423 */ /* 0x000fe40000010005 */
[----:B------:R-:W-:Y:S02]  /*48c0*/  FFMA.FTZ R3, R2, R3, -0.24046532809734344482 ;  /* 0xbe763c8b02037423 */ /* 0x000fe40000010003 */
[----:B------:R-:W-:Y:S02]  /*48d0*/  FFMA.FTZ R5, R20, R5, -0.17900948226451873779 ;  /* 0xbe374e4314057423 */ /* 0x000fe40000010005 */
[----:B------:R-:W-:Y:S02]  /*48e0*/  FFMA.FTZ R3, R2, R3, 0.28857114911079406738 ;  /* 0x3e93bf9902037423 */ /* 0x000fe40000010003 */
[----:B------:R-:W-:Y:S02]  /*48f0*/  FFMA.FTZ R5, R20, R5, 0.20512372255325317383 ;  /* 0x3e520bf414057423 */ /* 0x000fe40000010005 */
[----:B------:R-:W-:-:S02]  /*4900*/  FFMA.FTZ R3, R2, R3, -0.36067417263984680176 ;  /* 0xbeb8aa4902037423 */ /* 0x000fc40000010003 */
[----:B------:R-:W-:Y:S02]  /*4910*/  FFMA.FTZ R5, R20, R5, -0.24046532809734344482 ;  /* 0xbe763c8b14057423 */ /* 0x000fe40000010005 */
[----:B------:R-:W-:Y:S02]  /*4920*/  FFMA.FTZ R3, R2, R3, 0.48089820146560668945 ;  /* 0x3ef6384a02037423 */ /* 0x000fe40000010003 */
[----:B------:R-:W-:Y:S02]  /*4930*/  IMAD R100, R100, c[0x0][0x1c8], RZ ;  /* 0x0000720064647a24 */ /* 0x000fe400078e02ff */
[----:B------:R-:W-:Y:S01]  /*4940*/  IMAD.MOV.U32 R22, RZ, RZ, c[0x0][0x1c8] ;  /* 0x00007200ff167624 */ /* 0x000fe200078e00ff */
[----:B------:R-:W0:Y:S01]  /*4950*/  LDS R23, [R15] ;  /* 0x000000000f177984 */ /* 0x000e220000000800 */
[----:B------:R-:W-:Y:S02]  /*4960*/  FFMA.FTZ R5, R20, R5, 0.28857114911079406738 ;  /* 0x3e93bf9914057423 */ /* 0x000fe40000010005 */
[----:B------:R-:W-:Y:S01]  /*4970*/  FFMA.FTZ R3, R2, R3, -0.72134751081466674805 ;  /* 0xbf38aa3b02037423 */ /* 0x000fe20000010003 */
[----:B------:R-:W1:Y:S01]  /*4980*/  LDS R25, [R10] ;  /* 0x000000000a197984 */ /* 0x000e620000000800 */
[----:B------:R-:W-:-:S02]  /*4990*/  IMAD R7, R22, 0x2, R100 ;  /* 0x0000000216077824 */ /* 0x000fc400078e0264 */
[----:B------:R-:W-:Y:S01]  /*49a0*/  FFMA.FTZ R9, R20, R5, -0.36067417263984680176 ;  /* 0xbeb8aa4914097423 */ /* 0x000fe20000010005 */
[----:B------:R3:W4:Y:S01]  /*49b0*/  LDS R27, [R13] ;  /* 0x000000000d1b7984 */ /* 0x0007220000000800 */
[----:B------:R-:W-:Y:S01]  /*49c0*/  FMUL R3, R2, R3 ;  /* 0x0000000302037220 */ /* 0x000fe20000400000 */
[C---:B------:R-:W-:Y:S01]  /*49d0*/  LEA R4, P4, R7.reuse, R16, 0x1 ;  /* 0x0000001007047211 */ /* 0x040fe200078808ff */
[----:B------:R-:W-:Y:S01]  /*49e0*/  IMAD R8, R22, 0x2, R7 ;  /* 0x0000000216087824 */ /* 0x000fe200078e0207 */
[----:B------:R5:W1:Y:S01]  /*49f0*/  LDS R29, [R14] ;  /* 0x000000000e1d7984 */ /* 0x000a620000000800 */
[----:B------:R-:W-:Y:S01]  /*4a00*/  FFMA.FTZ R9, R20, R9, 0.48089820146560668945 ;  /* 0x3ef6384a14097423 */ /* 0x000fe20000010009 */
[----:B------:R-:W-:Y:S01]  /*4a10*/  LEA.HI.X.SX32 R5, R7, R24, 0x1, P4 ;  /* 0x0000001807057211 */ /* 0x000fe200020f0eff */
[----:B------:R-:W-:Y:S01]  /*4a20*/  FMUL R3, R2, R3 ;  /* 0x0000000302037220 */ /* 0x000fe20000400000 */
[----:B--2---:R-:W-:Y:S01]  /*4a30*/  LEA R6, P5, R8, R16, 0x1 ;  /* 0x0000001008067211 */ /* 0x004fe200078a08ff */
[----:B------:R-:W-:-:S02]  /*4a40*/  IMAD R11, R22, 0x2, R8 ;  /* 0x00000002160b7824 */ /* 0x000fc400078e0208 */
[----:B---3--:R-:W-:Y:S01]  /*4a50*/  FFMA.FTZ R13, R20, R9, -0.72134751081466674805 ;  /* 0xbf38aa3b140d7423 */ /* 0x008fe20000010009 */
[----:B------:R-:W-:Y:S01]  /*4a60*/  LEA.HI.X.SX32 R7, R8, R24, 0x1, P5 ;  /* 0x0000001808077211 */ /* 0x000fe200028f0eff */
[----:B------:R-:W-:Y:S01]  /*4a70*/  FFMA.FTZ R19, R2, 1.4426950216293334961, R3 ;  /* 0x3fb8aa3b02137823 */ /* 0x000fe20000010003 */
[----:B------:R-:W-:Y:S01]  /*4a80*/  LEA R2, P3, R100, R16, 0x1 ;  /* 0x0000001064027211 */ /* 0x000fe200078608ff */
[----:B------:R-:W-:Y:S02]  /*4a90*/  IMAD R12, R22, 0x2, R11 ;  /* 0x00000002160c7824 */ /* 0x000fe400078e020b */
[----:B------:R-:W-:Y:S01]  /*4aa0*/  FMUL R13, R20, R13 ;  /* 0x0000000d140d7220 */ /* 0x000fe20000400000 */
[----:B------:R-:W-:Y:S01]  /*4ab0*/  LEA.HI.X.SX32 R3, R100, R24, 0x1, P3 ;  /* 0x0000001864037211 */ /* 0x000fe200018f0eff */
[----:B------:R-:W-:Y:S01]  /*4ac0*/  IMAD R15, R22, 0x2, R12 ;  /* 0x00000002160f7824 */ /* 0x000fe200078e020c */
[CC--:B------:R-:W-:Y:S01]  /*4ad0*/  LEA R8, P3, R11.reuse, R16.reuse, 0x1 ;  /* 0x000000100b087211 */ /* 0x0c0fe200078608ff */
[----:B------:R-:W-:Y:S01]  /*4ae0*/  FMUL R21, R20, R13 ;  /* 0x0000000d14157220 */ /* 0x000fe20000400000 */
[----:B------:R-:W-:Y:S01]  /*4af0*/  LEA R10, P4, R12, R16, 0x1 ;  /* 0x000000100c0a7211 */ /* 0x000fe200078808ff */
[----:B------:R-:W-:Y:S01]  /*4b00*/  IMAD R17, R22, 0x2, R15 ;  /* 0x0000000216117824 */ /* 0x000fe200078e020f */
[-C--:B------:R-:W-:Y:S01]  /*4b10*/  LEA.HI.X.SX32 R9, R11, R24.reuse, 0x1, P3 ;  /* 0x000000180b097211 */ /* 0x080fe200018f0eff */
[----:B------:R-:W-:Y:S01]  /*4b20*/  FFMA.FTZ R21, R20, 1.4426950216293334961, R21 ;  /* 0x3fb8aa3b14157823 */ /* 0x000fe20000010015 */
[----:B------:R-:W-:Y:S01]  /*4b30*/  LEA.HI.X.SX32 R11, R12, R24, 0x1, P4 ;  /* 0x000000180c0b7211 */ /* 0x000fe200020f0eff */
[----:B------:R-:W-:Y:S01]  /*4b40*/  @P2 IMAD.MOV.U32 R20, RZ, RZ, 0x7f800000 ;  /* 0x7f800000ff142424 */ /* 0x000fe200078e00ff */
[-C--:B------:R-:W-:Y:S01]  /*4b50*/  LEA R12, P3, R15, R16.reuse, 0x1 ;  /* 0x000000100f0c7211 */ /* 0x080fe200078608ff */
[----:B------:R-:W-:Y:S01]  /*4b60*/  FADD R0, R0, R19 ;  /* 0x0000001300007221 */ /* 0x000fe20000000000 */
[----:B-----5:R-:W-:Y:S01]  /*4b70*/  LEA R14, P4, R17, R16, 0x1 ;  /* 0x00000010110e7211 */ /* 0x020fe200078808ff */
[----:B------:R-:W-:Y:S01]  /*4b80*/  @P1 IMAD.MOV.U32 R19, RZ, RZ, 0x7f800000 ;  /* 0x7f800000ff131424 */ /* 0x000fe200078e00ff */
[----:B------:R-:W-:Y:S01]  /*4b90*/  LEA.HI.X.SX32 R13, R15, R24, 0x1, P3 ;  /* 0x000000180f0d7211 */ /* 0x000fe200018f0eff */
[C---:B------:R-:W-:Y:S01]  /*4ba0*/  @P2 FFMA.FTZ R0, R33.reuse, R20, +INF ;  /* 0x7f80000021002423 */ /* 0x040fe20000010014 */
[----:B------:R-:W-:Y:S01]  /*4bb0*/  FSETP.NEU.AND P3, PT, R33, RZ, PT ;  /* 0x000000ff2100720b */ /* 0x000fe20003f6d000 */
[----:B------:R-:W-:Y:S01]  /*4bc0*/  IMAD R22, R22, 0x2, R17 ;  /* 0x0000000216167824 */ /* 0x000fe200078e0211 */
[----:B------:R-:W-:Y:S01]  /*4bd0*/  FSETP.NEU.AND P2, PT, R26, RZ, PT ;  /* 0x000000ff1a00720b */ /* 0x000fe20003f4d000 */
[----:B------:R-:W-:Y:S01]  /*4be0*/  FADD R18, R18, R21 ;  /* 0x0000001512127221 */ /* 0x000fe20000000000 */
[----:B------:R-:W-:Y:S01]  /*4bf0*/  FSEL R0, R0, -INF , P3 ;  /* 0xff80000000007808 */ /* 0x000fe20001800000 */
[----:B------:R-:W-:Y:S01]  /*4c00*/  @P1 FFMA.FTZ R18, R26, R19, +INF ;  /* 0x7f8000001a121423 */ /* 0x000fe20000010013 */
[----:B0-----:R0:W-:Y:S01]  /*4c10*/  STG.E.U16 [R2.64], R23 ;  /* 0x0000001702007986 */ /* 0x0011e2000c101506 */
[----:B------:R-:W-:-:S02]  /*4c20*/  LEA R16, P5, R22, R16, 0x1 ;  /* 0x0000001016107211 */ /* 0x000fc400078a08ff */
[-C--:B------:R-:W-:Y:S01]  /*4c30*/  LEA.HI.X.SX32 R15, R17, R24.reuse, 0x1, P4 ;  /* 0x00000018110f7211 */ /* 0x080fe200020f0eff */
[----:B-1----:R1:W-:Y:S01]  /*4c40*/  STG.E.U16 [R4.64], R25 ;  /* 0x0000001904007986 */ /* 0x0023e2000c101506 */
[----:B------:R-:W-:Y:S01]  /*4c50*/  FSEL R19, R18, -INF , P2 ;  /* 0xff80000012137808 */ /* 0x000fe20001000000 */
[----:B------:R-:W-:Y:S01]  /*4c60*/  FFMA R18, R0, 0.69314718246459960938, R71 ;  /* 0x3f31721800127823 */ /* 0x000fe20000000047 */
[----:B------:R-:W-:Y:S01]  /*4c70*/  LEA.HI.X.SX32 R17, R22, R24, 0x1, P5 ;  /* 0x0000001816117211 */ /* 0x000fe200028f0eff */
[----:B----4-:R2:W-:Y:S01]  /*4c80*/  STG.E.U16 [R6.64], R27 ;  /* 0x0000001b06007986 */ /* 0x0105e2000c101506 */
[----:B------:R-:W-:Y:S01]  /*4c90*/  PRMT R0, R29, 0x7632, R0 ;  /* 0x000076321d007816 */ /* 0x000fe20000000000 */
[----:B------:R-:W-:Y:S01]  /*4ca0*/  FFMA R19, R19, 0.69314718246459960938, R66 ;  /* 0x3f31721813137823 */ /* 0x000fe20000000042 */
[----:B0-----:R-:W-:Y:S01]  /*4cb0*/  PRMT R3, R25, 0x7632, R3 ;  /* 0x0000763219037816 */ /* 0x001fe20000000003 */
[----:B------:R0:W-:Y:S01]  /*4cc0*/  STG.E.U16 [R8.64], R29 ;  /* 0x0000001d08007986 */ /* 0x0001e2000c101506 */
[----:B-1----:R-:W-:-:S02]  /*4cd0*/  PRMT R5, R23, 0x7632, R5 ;  /* 0x0000763217057816 */ /* 0x002fc40000000005 */
[----:B--2---:R-:W-:-:S03]  /*4ce0*/  PRMT R7, R27, 0x7632, R7 ;  /* 0x000076321b077816 */ /* 0x004fc60000000007 */
[----:B------:R0:W-:Y:S04]  /*4cf0*/  STG.E.U16 [R10.64], R5 ;  /* 0x000000050a007986 */ /* 0x0001e8000c101506 */
[----:B------:R0:W-:Y:S04]  /*4d00*/  STG.E.U16 [R12.64], R3 ;  /* 0x000000030c007986 */ /* 0x0001e8000c101506 */
[----:B------:R0:W-:Y:S04]  /*4d10*/  STG.E.U16 [R14.64], R7 ;  /* 0x000000070e007986 */ /* 0x0001e8000c101506 */
[----:B------:R0:W-:Y:S04]  /*4d20*/  STG.E.U16 [R16.64], R0 ;  /* 0x0000000010007986 */ /* 0x0001e8000c101506 */
[----:B------:R-:W-:Y:S06]  /*4d30*/  BAR.SYNC.DEFER_BLOCKING 0x0 ;  /* 0x0000000000007b1d */ /* 0x000fec0000010000 */
[----:B------:R0:W-:Y:S04]  /*4d40*/  STS.64 [R110], R18 ;  /* 0x000000126e007388 */ /* 0x0001e80000000a00 */
[----:B------:R-:W-:Y:S06]  /*4d50*/  BAR.SYNC.DEFER_BLOCKING 0x0 ;  /* 0x0000000000007b1d */ /* 0x000fec0000010000 */
[----:B------:R-:W-:Y:S05]  /*4d60*/  @P0 EXIT ;  /* 0x000000000000094d */ /* 0x000fea0003800000 */
[----:B0-----:R-:W0:Y:S01]  /*4d70*/  LDS R111, [R111] ;  /* 0x000000006f6f7984 */ /* 0x001e220000000800 */
[----:B------:R-:W-:-:S02]  /*4d80*/  IMAD R58, R58, c[0x0][0x1cc], RZ ;  /* 0x000073003a3a7a24 */ /* 0x000fc400078e02ff */
[C---:B------:R-:W-:Y:S02]  /*4d90*/  IMAD.SHL.U32 R3, R59.reuse, 0x4, RZ ;  /* 0x000000043b037824 */ /* 0x040fe400078e00ff */
[----:B------:R-:W-:Y:S02]  /*4da0*/  IMAD.SHL.U32 R2, R58, 0x4, RZ ;  /* 0x000000043a027824 */ /* 0x000fe400078e00ff */
[----:B------:R-:W-:-:S03]  /*4db0*/  IMAD.HI R59, R59, 0x4, RZ ;  /* 0x000000043b3b7827 */ /* 0x000fc600078e02ff */
[----:B------:R-:W-:Y:S01]  /*4dc0*/  IADD3 R2, P0, P1, R3, c[0x0][0x180], R2 ;  /* 0x0000600003027a10 */ /* 0x000fe2000791e002 */
[----:B------:R-:W-:-:S05]  /*4dd0*/  IMAD.HI R58, R58, 0x4, RZ ;  /* 0x000000043a3a7827 */ /* 0x000fca00078e02ff */
[----:B------:R-:W-:-:S05]  /*4de0*/  IADD3.X R3, R59, c[0x0][0x184], R58, P0, P1 ;  /* 0x000061003b037a10 */ /* 0x000fca00007e243a */
[----:B0-----:R-:W-:Y:S01]  /*4df0*/  STG.E [R2.64], R111 ;  /* 0x0000006f02007986 */ /* 0x001fe2000c101906 */
[----:B------:R-:W-:Y:S05]  /*4e00*/  EXIT ;  /* 0x000000000000794d */ /* 0x000fea0003800000 */
.L_x_2:
[----:B------:R-:W-:-:S00]  /*4e10*/  BRA `(.L_x_2) ;  /* 0xfffffff000007947 */ /* 0x000fc0000383ffff */
[----:B------:R-:W-:-:S00]  /*4e20*/  NOP ;  /* 0x0000000000007918 */ /* 0x000fc00000000000 */
        /* <DEDUP_REMOVED lines=13> */
.L_x_3:


//--------------------- .nv.global.init           --------------------------
	.section	.nv.global.init,"aw",@progbits
.nv.global.init:
	.type		_$_str,@object
	.size		_$_str,(.L_0 - _$_str)
_$_str:
        /*0000*/ 	.byte	0x5f, 0x5f, 0x43, 0x55, 0x44, 0x41, 0x5f, 0x46, 0x54, 0x5a, 0x00
.L_0:


//--------------------- .nv.shared.attn_fwd       --------------------------
	.section	.nv.shared.attn_fwd,"aw",@nobits
	.sectionflags	@""
	.align	16
